	.headerflags	@"EF_CUDA_TEXMODE_UNIFIED EF_CUDA_64BIT_ADDRESS EF_CUDA_SM86 EF_CUDA_VIRTUAL_SM(EF_CUDA_SM86)"
	.elftype	@"ET_EXEC"


//--------------------- .nv.info                  --------------------------
	.section	.nv.info,"",@"SHT_CUDA_INFO"
	.align	4


	//----- nvinfo : EIATTR_REGCOUNT
	.align		4
        /*0000*/ 	.byte	0x04, 0x2f
        /*0002*/ 	.short	(.L_1 - .L_0)
	.align		4
.L_0:
        /*0004*/ 	.word	index@(triton_mm)
        /*0008*/ 	.word	0x00000080


	//----- nvinfo : EIATTR_MAX_STACK_SIZE
	.align		4
.L_1:
        /*000c*/ 	.byte	0x04, 0x23
        /*000e*/ 	.short	(.L_3 - .L_2)
	.align		4
.L_2:
        /*0010*/ 	.word	index@(triton_mm)
        /*0014*/ 	.word	0x00000000


	//----- nvinfo : EIATTR_MIN_STACK_SIZE
	.align		4
.L_3:
        /*0018*/ 	.byte	0x04, 0x12
        /*001a*/ 	.short	(.L_5 - .L_4)
	.align		4
.L_4:
        /*001c*/ 	.word	index@(triton_mm)
        /*0020*/ 	.word	0x00000000


	//----- nvinfo : EIATTR_FRAME_SIZE
	.align		4
.L_5:
        /*0024*/ 	.byte	0x04, 0x11
        /*0026*/ 	.short	(.L_7 - .L_6)
	.align		4
.L_6:
        /*0028*/ 	.word	index@(triton_mm)
        /*002c*/ 	.word	0x00000000
.L_7:


//--------------------- .nv.info.triton_mm        --------------------------
	.section	.nv.info.triton_mm,"",@"SHT_CUDA_INFO"
	.align	4


	//----- nvinfo : EIATTR_CUDA_API_VERSION
	.align		4
        /*0000*/ 	.byte	0x04, 0x37
        /*0002*/ 	.short	(.L_9 - .L_8)
.L_8:
        /*0004*/ 	.word	0x0000007b


	//----- nvinfo : EIATTR_SW2861232_WAR
	.align		4
.L_9:
        /*0008*/ 	.byte	0x01, 0x35
	.zero		2


	//----- nvinfo : EIATTR_PARAM_CBANK
	.align		4
        /*000c*/ 	.byte	0x04, 0x0a
        /*000e*/ 	.short	(.L_11 - .L_10)
	.align		4
.L_10:
        /*0010*/ 	.word	index@(.nv.constant0.triton_mm)
        /*0014*/ 	.short	0x0160
        /*0016*/ 	.short	0x001c


	//----- nvinfo : EIATTR_CBANK_PARAM_SIZE
	.align		4
.L_11:
        /*0018*/ 	.byte	0x03, 0x19
        /*001a*/ 	.short	0x001c


	//----- nvinfo : EIATTR_KPARAM_INFO
	.align		4
        /*001c*/ 	.byte	0x04, 0x17
        /*001e*/ 	.short	(.L_13 - .L_12)
.L_12:
        /*0020*/ 	.word	0x00000000
        /*0024*/ 	.short	0x0003
        /*0026*/ 	.short	0x0018
        /*0028*/ 	.byte	0x00, 0xf0, 0x11, 0x00


	//----- nvinfo : EIATTR_KPARAM_INFO
	.align		4
.L_13:
        /*002c*/ 	.byte	0x04, 0x17
        /*002e*/ 	.short	(.L_15 - .L_14)
.L_14:
        /*0030*/ 	.word	0x00000000
        /*0034*/ 	.short	0x0002
        /*0036*/ 	.short	0x0010
        /*0038*/ 	.byte	0x00, 0xf0, 0x21, 0x00


	//----- nvinfo : EIATTR_KPARAM_INFO
	.align		4
.L_15:
        /*003c*/ 	.byte	0x04, 0x17
        /*003e*/ 	.short	(.L_17 - .L_16)
.L_16:
        /*0040*/ 	.word	0x00000000
        /*0044*/ 	.short	0x0001
        /*0046*/ 	.short	0x0008
        /*0048*/ 	.byte	0x00, 0xf0, 0x21, 0x00


	//----- nvinfo : EIATTR_KPARAM_INFO
	.align		4
.L_17:
        /*004c*/ 	.byte	0x04, 0x17
        /*004e*/ 	.short	(.L_19 - .L_18)
.L_18:
        /*0050*/ 	.word	0x00000000
        /*0054*/ 	.short	0x0000
        /*0056*/ 	.short	0x0000
        /*0058*/ 	.byte	0x00, 0xf0, 0x21, 0x00


	//----- nvinfo : EIATTR_MAXREG_COUNT
	.align		4
.L_19:
        /*005c*/ 	.byte	0x03, 0x1b
        /*005e*/ 	.short	0x00ff


	//----- nvinfo : EIATTR_EXIT_INSTR_OFFSETS
	.align		4
        /*0060*/ 	.byte	0x04, 0x1c
        /*0062*/ 	.short	(.L_21 - .L_20)


	//   ....[0]....
.L_20:
        /*0064*/ 	.word	0x00000040


	//   ....[1]....
        /*0068*/ 	.word	0x00003280


	//   ....[2]....
        /*006c*/ 	.word	0x000032d0


	//----- nvinfo : EIATTR_MAX_THREADS
	.align		4
.L_21:
        /*0070*/ 	.byte	0x04, 0x05
        /*0072*/ 	.short	(.L_23 - .L_22)
.L_22:
        /*0074*/ 	.word	0x00000080
        /*0078*/ 	.word	0x00000001
        /*007c*/ 	.word	0x00000001
.L_23:


//--------------------- .nv.rel.action            --------------------------
	.section	.nv.rel.action,"",@"SHT_CUDA_RELOCINFO"
	.align	8
	.sectionentsize	8
        /*0000*/ 	.byte	0x73, 0x00, 0x00, 0x00, 0x00, 0x00, 0x00, 0x00, 0x00, 0x00, 0x00, 0x11, 0x25, 0x00, 0x05, 0x36


//--------------------- .nv.constant0.triton_mm   --------------------------
	.section	.nv.constant0.triton_mm,"a",@progbits
	.align	4
.nv.constant0.triton_mm:
	.zero		380


//--------------------- .text.triton_mm           --------------------------
	.section	.text.triton_mm,"ax",@progbits
	.sectionflags	@"SHF_BARRIERS=1"
	.sectioninfo	@"SHI_REGISTERS=128"
	.align	128
        .global         triton_mm
        .type           triton_mm,@function
        .size           triton_mm,(.L_x_3 - triton_mm)
        .other          triton_mm,@"STO_CUDA_ENTRY STV_DEFAULT"
triton_mm:
.text.triton_mm:
[----:B------:R-:W-:-:S02]  /*0000*/  MOV R1, c[0x0][0x28] ;  /* 0x00000a0000017a02 */ /* 0x000fc40000000f00 */
[----:B------:R-:W-:-:S05]  /*0010*/  MOV R82, c[0x0][0x178] ;  /* 0x00005e0000527a02 */ /* 0x000fca0000000f00 */
[----:B------:R-:W-:-:S05]  /*0020*/  IMAD R0, R82, 0x1900, RZ ;  /* 0x0000190052007824 */ /* 0x000fca00078e02ff */
[----:B------:R-:W-:-:S13]  /*0030*/  ISETP.NE.AND P0, PT, R0, RZ, PT ;  /* 0x000000ff0000720c */ /* 0x000fda0003f05270 */
[----:B------:R-:W-:Y:S05]  /*0040*/  @!P0 EXIT ;  /* 0x000000000000894d */ /* 0x000fea0003800000 */
[----:B------:R-:W1:Y:S01]  /*0050*/  S2R R13, SR_CTAID.X ;  /* 0x00000000000d7919 */ /* 0x000e620000002500 */
[----:B------:R-:W-:Y:S01]  /*0060*/  IMAD R82, R82, 0x32, RZ ;  /* 0x0000003252527824 */ /* 0x000fe200078e02ff */
[----:B------:R-:W-:Y:S01]  /*0070*/  ULDC.64 UR4, c[0x0][0x118] ;  /* 0x0000460000047ab9 */ /* 0x000fe20000000a00 */
[----:B------:R-:W-:Y:S01]  /*0080*/  MOV R76, RZ ;  /* 0x000000ff004c7202 */ /* 0x000fe20000000f00 */
[----:B------:R-:W-:Y:S01]  /*0090*/  CS2R R56, SRZ ;  /* 0x0000000000387805 */ /* 0x000fe2000001ff00 */
[----:B------:R-:W-:Y:S01]  /*00a0*/  CS2R R58, SRZ ;  /* 0x00000000003a7805 */ /* 0x000fe2000001ff00 */
[----:B------:R-:W-:Y:S01]  /*00b0*/  IADD3 R0, R82, 0x3f, RZ ;  /* 0x0000003f52007810 */ /* 0x000fe20007ffe0ff */
[----:B------:R-:W-:Y:S01]  /*00c0*/  CS2R R52, SRZ ;  /* 0x0000000000347805 */ /* 0x000fe2000001ff00 */
[----:B------:R-:W-:Y:S01]  /*00d0*/  IABS R17, R82 ;  /* 0x0000005200117213 */ /* 0x000fe20000000000 */
[----:B------:R-:W-:Y:S01]  /*00e0*/  CS2R R54, SRZ ;  /* 0x0000000000367805 */ /* 0x000fe2000001ff00 */
[----:B------:R-:W-:Y:S01]  /*00f0*/  SHF.R.S32.HI R3, RZ, 0x1f, R0 ;  /* 0x0000001fff037819 */ /* 0x000fe20000011400 */
[----:B------:R-:W-:Y:S01]  /*0100*/  CS2R R48, SRZ ;  /* 0x0000000000307805 */ /* 0x000fe2000001ff00 */
[----:B------:R-:W-:Y:S01]  /*0110*/  CS2R R50, SRZ ;  /* 0x0000000000327805 */ /* 0x000fe2000001ff00 */
[----:B------:R-:W-:Y:S01]  /*0120*/  CS2R R44, SRZ ;  /* 0x00000000002c7805 */ /* 0x000fe2000001ff00 */
[----:B------:R-:W-:Y:S01]  /*0130*/  LEA.HI R3, R3, R0, RZ, 0x6 ;  /* 0x0000000003037211 */ /* 0x000fe200078f30ff */
[----:B------:R-:W-:Y:S01]  /*0140*/  CS2R R46, SRZ ;  /* 0x00000000002e7805 */ /* 0x000fe2000001ff00 */
        /* <DEDUP_REMOVED lines=8> */
[----:B-1----:R-:W-:-:S02]  /*01d0*/  SHF.R.S32.HI R2, RZ, 0x1f, R13 ;  /* 0x0000001fff027819 */ /* 0x002fc4000001140d */
[----:B------:R-:W-:Y:S02]  /*01e0*/  ISETP.GE.AND P1, PT, R13, RZ, PT ;  /* 0x000000ff0d00720c */ /* 0x000fe40003f26270 */
[----:B------:R-:W-:-:S04]  /*01f0*/  LEA.HI R4, R2, R13, RZ, 0x4 ;  /* 0x0000000d02047211 */ /* 0x000fc800078f20ff */
[----:B------:R-:W-:Y:S02]  /*0200*/  SHF.R.S32.HI R2, RZ, 0x4, R4 ;  /* 0x00000004ff027819 */ /* 0x000fe40000011404 */
[----:B------:R-:W-:Y:S02]  /*0210*/  LOP3.LUT R4, R4, 0xfffffff0, RZ, 0xc0, !PT ;  /* 0xfffffff004047812 */ /* 0x000fe400078ec0ff */
[----:B------:R-:W-:-:S04]  /*0220*/  SHF.L.U32 R0, R2, 0x3, RZ ;  /* 0x0000000302007819 */ /* 0x000fc800000006ff */
[----:B------:R-:W-:-:S04]  /*0230*/  LEA.HI.SX32 R3, R3, -R0, 0x1a ;  /* 0x8000000003037211 */ /* 0x000fc800078fd2ff */
[----:B------:R-:W-:-:S04]  /*0240*/  IMNMX R6, R3, 0x8, PT ;  /* 0x0000000803067817 */ /* 0x000fc80003800200 */
[-C--:B------:R-:W-:Y:S02]  /*0250*/  IABS R15, R6.reuse ;  /* 0x00000006000f7213 */ /* 0x080fe40000000000 */
[-C--:B------:R-:W-:Y:S02]  /*0260*/  IABS R9, R6.reuse ;  /* 0x0000000600097213 */ /* 0x080fe40000000000 */
[----:B------:R-:W1:Y:S02]  /*0270*/  I2F.RP R5, R15 ;  /* 0x0000000f00057306 */ /* 0x000e640000209400 */
[----:B------:R-:W-:Y:S02]  /*0280*/  IADD3 R10, RZ, -R9, RZ ;  /* 0x80000009ff0a7210 */ /* 0x000fe40007ffe0ff */
[----:B------:R-:W-:-:S04]  /*0290*/  LOP3.LUT R9, RZ, R6, RZ, 0x33, !PT ;  /* 0x00000006ff097212 */ /* 0x000fc800078e33ff */
[----:B-1----:R-:W1:Y:S02]  /*02a0*/  MUFU.RCP R5, R5 ;  /* 0x0000000500057308 */ /* 0x002e640000001000 */
[----:B-1----:R-:W-:-:S06]  /*02b0*/  IADD3 R2, R5, 0xffffffe, RZ ;  /* 0x0ffffffe05027810 */ /* 0x002fcc0007ffe0ff */
[----:B------:R1:W2:Y:S02]  /*02c0*/  F2I.FTZ.U32.TRUNC.NTZ R3, R2 ;  /* 0x0000000200037305 */ /* 0x0002a4000021f000 */
[----:B-1----:R-:W-:Y:S02]  /*02d0*/  MOV R2, RZ ;  /* 0x000000ff00027202 */ /* 0x002fe40000000f00 */
[----:B--2---:R-:W-:-:S05]  /*02e0*/  IADD3 R8, RZ, -R3, RZ ;  /* 0x80000003ff087210 */ /* 0x004fca0007ffe0ff */
[----:B------:R-:W-:Y:S01]  /*02f0*/  IMAD R7, R8, R15, RZ ;  /* 0x0000000f08077224 */ /* 0x000fe200078e02ff */
[-C--:B------:R-:W-:Y:S02]  /*0300*/  IABS R8, R13.reuse ;  /* 0x0000000d00087213 */ /* 0x080fe40000000000 */
[----:B------:R-:W-:Y:S01]  /*0310*/  IADD3 R13, -R4, R13, RZ ;  /* 0x0000000d040d7210 */ /* 0x000fe20007ffe1ff */
[----:B------:R-:W-:Y:S01]  /*0320*/  IMAD.HI.U32 R7, R3, R7, R2 ;  /* 0x0000000703077227 */ /* 0x000fe200078e0002 */
[----:B------:R-:W-:Y:S02]  /*0330*/  MOV R3, R8 ;  /* 0x0000000800037202 */ /* 0x000fe40000000f00 */
[----:B------:R-:W1:Y:S01]  /*0340*/  I2F.RP R8, R17 ;  /* 0x0000001100087306 */ /* 0x000e620000209400 */
[----:B------:R-:W-:Y:S02]  /*0350*/  IABS R4, R13 ;  /* 0x0000000d00047213 */ /* 0x000fe40000000000 */
[----:B------:R-:W-:-:S04]  /*0360*/  IMAD.HI.U32 R2, R7, R3, RZ ;  /* 0x0000000307027227 */ /* 0x000fc800078e00ff */
[----:B------:R-:W-:Y:S02]  /*0370*/  IMAD R2, R2, R10, R3 ;  /* 0x0000000a02027224 */ /* 0x000fe400078e0203 */
[----:B------:R-:W2:Y:S01]  /*0380*/  S2R R3, SR_TID.X ;  /* 0x0000000000037919 */ /* 0x000ea20000002100 */
[----:B------:R-:W-:Y:S02]  /*0390*/  IMAD.HI.U32 R7, R7, R4, RZ ;  /* 0x0000000407077227 */ /* 0x000fe400078e00ff */
[----:B------:R-:W-:Y:S01]  /*03a0*/  ISETP.GT.U32.AND P0, PT, R15, R2, PT ;  /* 0x000000020f00720c */ /* 0x000fe20003f04070 */
[----:B-1----:R-:W1:-:S12]  /*03b0*/  MUFU.RCP R8, R8 ;  /* 0x0000000800087308 */ /* 0x002e580000001000 */
[----:B------:R-:W-:-:S04]  /*03c0*/  @!P0 IADD3 R2, R2, -R15, RZ ;  /* 0x8000000f02028210 */ /* 0x000fc80007ffe0ff */
[----:B------:R-:W-:Y:S02]  /*03d0*/  ISETP.GT.U32.AND P0, PT, R15, R2, PT ;  /* 0x000000020f00720c */ /* 0x000fe40003f04070 */
[----:B-1----:R-:W-:Y:S02]  /*03e0*/  IADD3 R5, R8, 0xffffffe, RZ ;  /* 0x0ffffffe08057810 */ /* 0x002fe40007ffe0ff */
[C---:B--2---:R-:W-:Y:S02]  /*03f0*/  SHF.L.U32 R83, R3.reuse, 0x2, RZ ;  /* 0x0000000203537819 */ /* 0x044fe400000006ff */
[----:B------:R-:W-:Y:S02]  /*0400*/  SHF.R.U32.HI R85, RZ, 0x4, R3 ;  /* 0x00000004ff557819 */ /* 0x000fe40000011603 */
[----:B------:R-:W1:Y:S01]  /*0410*/  F2I.FTZ.U32.TRUNC.NTZ R5, R5 ;  /* 0x0000000500057305 */ /* 0x000e62000021f000 */
[----:B------:R-:W-:Y:S02]  /*0420*/  SHF.L.U32 R79, R3, 0x4, RZ ;  /* 0x00000004034f7819 */ /* 0x000fe400000006ff */
[----:B------:R-:W-:-:S02]  /*0430*/  LOP3.LUT R78, R83, 0x3c, RZ, 0xc0, !PT ;  /* 0x0000003c534e7812 */ /* 0x000fc400078ec0ff */
[----:B------:R-:W-:Y:S02]  /*0440*/  @!P0 IADD3 R2, R2, -R15, RZ ;  /* 0x8000000f02028210 */ /* 0x000fe40007ffe0ff */
[----:B------:R-:W-:Y:S02]  /*0450*/  ISETP.NE.AND P0, PT, R6, RZ, PT ;  /* 0x000000ff0600720c */ /* 0x000fe40003f05270 */
[----:B------:R-:W-:Y:S02]  /*0460*/  @!P1 IADD3 R2, -R2, RZ, RZ ;  /* 0x000000ff02029210 */ /* 0x000fe40007ffe1ff */
[----:B------:R-:W-:Y:S02]  /*0470*/  LOP3.LUT R6, R13, R6, RZ, 0x3c, !PT ;  /* 0x000000060d067212 */ /* 0x000fe400078e3cff */
[----:B------:R-:W-:Y:S02]  /*0480*/  SEL R11, R9, R2, !P0 ;  /* 0x00000002090b7207 */ /* 0x000fe40004000000 */
[----:B------:R-:W-:-:S02]  /*0490*/  SHF.R.U32.HI R2, RZ, 0x2, R3 ;  /* 0x00000002ff027819 */ /* 0x000fc40000011603 */
[----:B------:R-:W-:Y:S01]  /*04a0*/  IADD3 R8, R0, R11, RZ ;  /* 0x0000000b00087210 */ /* 0x000fe20007ffe0ff */
[----:B------:R-:W-:Y:S01]  /*04b0*/  IMAD R0, R7, R10, R4 ;  /* 0x0000000a07007224 */ /* 0x000fe200078e0204 */
[----:B-1----:R-:W-:Y:S02]  /*04c0*/  IADD3 R12, RZ, -R5, RZ ;  /* 0x80000005ff0c7210 */ /* 0x002fe40007ffe0ff */
[----:B------:R-:W-:Y:S02]  /*04d0*/  SGXT.U32 R11, R2, 0x5 ;  /* 0x00000005020b781a */ /* 0x000fe40000000000 */
[----:B------:R-:W-:Y:S02]  /*04e0*/  SHF.L.U32 R8, R8, 0x6, RZ ;  /* 0x0000000608087819 */ /* 0x000fe400000006ff */
[----:B------:R-:W-:Y:S02]  /*04f0*/  MOV R2, R12 ;  /* 0x0000000c00027202 */ /* 0x000fe40000000f00 */
[----:B------:R-:W-:-:S02]  /*0500*/  LOP3.LUT R12, R8, R11, RZ, 0xfc, !PT ;  /* 0x0000000b080c7212 */ /* 0x000fc400078efcff */
[----:B------:R-:W-:Y:S01]  /*0510*/  ISETP.GT.U32.AND P2, PT, R15, R0, PT ;  /* 0x000000000f00720c */ /* 0x000fe20003f44070 */
[----:B------:R-:W-:Y:S01]  /*0520*/  IMAD R19, R2, R17, RZ ;  /* 0x0000001102137224 */ /* 0x000fe200078e02ff */
[----:B------:R-:W-:Y:S02]  /*0530*/  MOV R4, RZ ;  /* 0x000000ff00047202 */ /* 0x000fe40000000f00 */
[----:B------:R-:W-:Y:S02]  /*0540*/  IABS R2, R12 ;  /* 0x0000000c00027213 */ /* 0x000fe40000000000 */
[----:B------:R-:W-:Y:S01]  /*0550*/  LOP3.LUT R14, R8, 0x20, R11, 0xfe, !PT ;  /* 0x00000020080e7812 */ /* 0x000fe200078efe0b */
[----:B------:R-:W-:Y:S01]  /*0560*/  IMAD.HI.U32 R4, R5, R19, R4 ;  /* 0x0000001305047227 */ /* 0x000fe200078e0004 */
[----:B------:R-:W-:Y:S02]  /*0570*/  IABS R10, R82 ;  /* 0x00000052000a7213 */ /* 0x000fe40000000000 */
[----:B------:R-:W-:-:S02]  /*0580*/  MOV R5, R2 ;  /* 0x0000000200057202 */ /* 0x000fc40000000f00 */
[----:B------:R-:W-:Y:S02]  /*0590*/  IABS R21, R14 ;  /* 0x0000000e00157213 */ /* 0x000fe40000000000 */
[----:B------:R-:W-:Y:S01]  /*05a0*/  IADD3 R19, RZ, -R10, RZ ;  /* 0x8000000aff137210 */ /* 0x000fe20007ffe0ff */
[----:B------:R-:W-:Y:S01]  /*05b0*/  IMAD.HI.U32 R2, R4, R5, RZ ;  /* 0x0000000504027227 */ /* 0x000fe200078e00ff */
[----:B------:R-:W-:Y:S02]  /*05c0*/  @!P2 IADD3 R0, R0, -R15, RZ ;  /* 0x8000000f0000a210 */ /* 0x000fe40007ffe0ff */
[----:B------:R-:W-:Y:S01]  /*05d0*/  @!P2 IADD3 R7, R7, 0x1, RZ ;  /* 0x000000010707a810 */ /* 0x000fe20007ffe0ff */
[----:B------:R-:W-:Y:S01]  /*05e0*/  IMAD.HI.U32 R4, R4, R21, RZ ;  /* 0x0000001504047227 */ /* 0x000fe200078e00ff */
[----:B------:R-:W-:Y:S02]  /*05f0*/  ISETP.GE.U32.AND P1, PT, R0, R15, PT ;  /* 0x0000000f0000720c */ /* 0x000fe40003f26070 */
[----:B------:R-:W-:Y:S01]  /*0600*/  ISETP.GE.AND P2, PT, R6, RZ, PT ;  /* 0x000000ff0600720c */ /* 0x000fe20003f46270 */
[-C--:B------:R-:W-:Y:S01]  /*0610*/  IMAD R2, R2, R19.reuse, R5 ;  /* 0x0000001302027224 */ /* 0x080fe200078e0205 */
[----:B------:R-:W-:Y:S01]  /*0620*/  LOP3.LUT R80, R11, 0x20, RZ, 0xfc, !PT ;  /* 0x000000200b507812 */ /* 0x000fe200078efcff */
[----:B------:R-:W-:Y:S01]  /*0630*/  IMAD R10, R4, R19, R21 ;  /* 0x00000013040a7224 */ /* 0x000fe200078e0215 */
[----:B------:R-:W-:-:S02]  /*0640*/  LOP3.LUT R4, R83, 0xc, RZ, 0xc0, !PT ;  /* 0x0000000c53047812 */ /* 0x000fc400078ec0ff */
[C---:B------:R-:W-:Y:S02]  /*0650*/  ISETP.GT.U32.AND P3, PT, R17.reuse, R2, PT ;  /* 0x000000021100720c */ /* 0x040fe40003f64070 */
[----:B------:R-:W-:Y:S02]  /*0660*/  ISETP.GT.U32.AND P4, PT, R17, R10, PT ;  /* 0x0000000a1100720c */ /* 0x000fe40003f84070 */
[----:B------:R-:W-:Y:S02]  /*0670*/  SHF.L.U32 R81, R4, 0x2, RZ ;  /* 0x0000000204517819 */ /* 0x000fe400000006ff */
[----:B------:R-:W-:Y:S02]  /*0680*/  @P1 IADD3 R7, R7, 0x1, RZ ;  /* 0x0000000107071810 */ /* 0x000fe40007ffe0ff */
[----:B------:R-:W-:Y:S02]  /*0690*/  LEA R80, R80, R81, 0x6 ;  /* 0x0000005150507211 */ /* 0x000fe400078e30ff */
[----:B------:R-:W-:-:S02]  /*06a0*/  @!P2 IADD3 R7, -R7, RZ, RZ ;  /* 0x000000ff0707a210 */ /* 0x000fc40007ffe1ff */
[----:B------:R-:W-:Y:S02]  /*06b0*/  ISETP.GE.AND P2, PT, R12, RZ, PT ;  /* 0x000000ff0c00720c */ /* 0x000fe40003f46270 */
[-C--:B------:R-:W-:Y:S02]  /*06c0*/  @!P3 IADD3 R2, R2, -R17.reuse, RZ ;  /* 0x800000110202b210 */ /* 0x080fe40007ffe0ff */
[----:B------:R-:W-:Y:S02]  /*06d0*/  @!P4 IADD3 R10, R10, -R17, RZ ;  /* 0x800000110a0ac210 */ /* 0x000fe40007ffe0ff */
[----:B------:R-:W-:Y:S02]  /*06e0*/  ISETP.GT.U32.AND P1, PT, R17, R2, PT ;  /* 0x000000021100720c */ /* 0x000fe40003f24070 */
[----:B------:R-:W-:Y:S02]  /*06f0*/  SEL R0, R9, R7, !P0 ;  /* 0x0000000709007207 */ /* 0x000fe40004000000 */
[----:B------:R-:W-:-:S02]  /*0700*/  ISETP.GT.U32.AND P3, PT, R17, R10, PT ;  /* 0x0000000a1100720c */ /* 0x000fc40003f64070 */
[----:B------:R-:W-:Y:S02]  /*0710*/  SHF.R.S32.HI R6, RZ, 0x19, R0 ;  /* 0x00000019ff067819 */ /* 0x000fe40000011400 */
[----:B------:R-:W-:Y:S02]  /*0720*/  ISETP.GE.AND P4, PT, R14, RZ, PT ;  /* 0x000000ff0e00720c */ /* 0x000fe40003f86270 */
[----:B------:R-:W-:Y:S02]  /*0730*/  SHF.L.U32 R0, R0, 0x6, RZ ;  /* 0x0000000600007819 */ /* 0x000fe400000006ff */
[----:B------:R-:W-:Y:S02]  /*0740*/  SGXT R6, R6, 0x1 ;  /* 0x000000010606781a */ /* 0x000fe40000000200 */
[----:B------:R-:W-:Y:S02]  /*0750*/  LOP3.LUT R9, R0, R11, RZ, 0xfc, !PT ;  /* 0x0000000b00097212 */ /* 0x000fe400078efcff */
[----:B------:R-:W-:-:S02]  /*0760*/  LEA R81, R11, R81, 0x6 ;  /* 0x000000510b517211 */ /* 0x000fc400078e30ff */
[----:B------:R-:W-:Y:S02]  /*0770*/  @!P1 IADD3 R2, R2, -R17, RZ ;  /* 0x8000001102029210 */ /* 0x000fe40007ffe0ff */
[----:B------:R-:W-:Y:S02]  /*0780*/  LOP3.LUT R11, R0, 0x20, R11, 0xfe, !PT ;  /* 0x00000020000b7812 */ /* 0x000fe400078efe0b */
[----:B------:R-:W-:Y:S02]  /*0790*/  LEA.HI R7, R6, R9, RZ, 0x7 ;  /* 0x0000000906077211 */ /* 0x000fe400078f38ff */
[----:B------:R-:W-:Y:S02]  /*07a0*/  @!P3 IADD3 R10, R10, -R17, RZ ;  /* 0x800000110a0ab210 */ /* 0x000fe40007ffe0ff */
[----:B------:R-:W-:Y:S02]  /*07b0*/  ISETP.NE.AND P0, PT, R82, RZ, PT ;  /* 0x000000ff5200720c */ /* 0x000fe40003f05270 */
[----:B------:R-:W-:-:S02]  /*07c0*/  LOP3.LUT R5, RZ, R82, RZ, 0x33, !PT ;  /* 0x00000052ff057212 */ /* 0x000fc400078e33ff */
[----:B------:R-:W-:Y:S02]  /*07d0*/  LEA.HI R6, R6, R11, RZ, 0x7 ;  /* 0x0000000b06067211 */ /* 0x000fe400078f38ff */
[----:B------:R-:W-:Y:S02]  /*07e0*/  LOP3.LUT R7, R7, 0xfffff80, RZ, 0xc0, !PT ;  /* 0x0fffff8007077812 */ /* 0x000fe400078ec0ff */
[----:B------:R-:W-:Y:S02]  /*07f0*/  @!P2 IADD3 R2, -R2, RZ, RZ ;  /* 0x000000ff0202a210 */ /* 0x000fe40007ffe1ff */
[----:B------:R-:W-:Y:S02]  /*0800*/  @!P4 IADD3 R10, -R10, RZ, RZ ;  /* 0x000000ff0a0ac210 */ /* 0x000fe40007ffe1ff */
[----:B------:R-:W-:Y:S02]  /*0810*/  LOP3.LUT R6, R6, 0xfffff80, RZ, 0xc0, !PT ;  /* 0x0fffff8006067812 */ /* 0x000fe400078ec0ff */
[----:B------:R-:W-:-:S02]  /*0820*/  IADD3 R9, R9, -R7, RZ ;  /* 0x8000000709097210 */ /* 0x000fc40007ffe0ff */
[C---:B------:R-:W-:Y:S02]  /*0830*/  SEL R13, R5.reuse, R2, !P0 ;  /* 0x00000002050d7207 */ /* 0x040fe40004000000 */
[----:B------:R-:W-:Y:S01]  /*0840*/  SEL R7, R5, R10, !P0 ;  /* 0x0000000a05077207 */ /* 0x000fe20004000000 */
[--C-:B------:R-:W-:Y:S01]  /*0850*/  IMAD R9, R9, 0xb0, R4.reuse ;  /* 0x000000b009097824 */ /* 0x100fe200078e0204 */
[----:B------:R-:W-:Y:S01]  /*0860*/  IADD3 R5, R11, -R6, RZ ;  /* 0x800000060b057210 */ /* 0x000fe20007ffe0ff */
[--C-:B------:R-:W-:Y:S01]  /*0870*/  IMAD R11, R13, 0xb0, R4.reuse ;  /* 0x000000b00d0b7824 */ /* 0x100fe200078e0204 */
[----:B------:R-:W-:Y:S01]  /*0880*/  MOV R2, 0x4 ;  /* 0x0000000400027802 */ /* 0x000fe20000000f00 */
[--C-:B------:R-:W-:Y:S01]  /*0890*/  IMAD R7, R7, 0xb0, R4.reuse ;  /* 0x000000b007077824 */ /* 0x100fe200078e0204 */
[----:B------:R-:W-:Y:S01]  /*08a0*/  SGXT.U32 R85, R85, 0x3 ;  /* 0x000000035555781a */ /* 0x000fe20000000000 */
[----:B------:R-:W-:Y:S01]  /*08b0*/  IMAD R5, R5, 0xb0, R4 ;  /* 0x000000b005057824 */ /* 0x000fe200078e0204 */
[----:B------:R-:W-:Y:S01]  /*08c0*/  LOP3.LUT R79, R79, 0x1f00, RZ, 0xc0, !PT ;  /* 0x00001f004f4f7812 */ /* 0x000fe200078ec0ff */
[----:B------:R-:W-:Y:S01]  /*08d0*/  IMAD.WIDE R10, R11, R2, c[0x0][0x160] ;  /* 0x000058000b0a7625 */ /* 0x000fe200078e0202 */
[----:B------:R-:W-:-:S02]  /*08e0*/  LEA R77, R78, 0x1000, 0x6 ;  /* 0x000010004e4d7811 */ /* 0x000fc400078e30ff */
[----:B------:R-:W-:Y:S01]  /*08f0*/  LOP3.LUT R3, R8, R85, RZ, 0xfc, !PT ;  /* 0x0000005508037212 */ /* 0x000fe200078efcff */
[-C--:B------:R-:W-:Y:S01]  /*0900*/  IMAD.WIDE R12, R7, R2.reuse, c[0x0][0x160] ;  /* 0x00005800070c7625 */ /* 0x080fe200078e0202 */
[----:B------:R1:W-:Y:S01]  /*0910*/  LDGSTS.E.BYPASS.128 [R81], [R10.64] ;  /* 0x000000000a517fae */ /* 0x0003e2000b901c44 */
[----:B------:R-:W-:Y:S02]  /*0920*/  IADD3 R74, P2, R10, 0x40, RZ ;  /* 0x000000400a4a7810 */ /* 0x000fe40007f5e0ff */
[-C--:B------:R-:W-:Y:S01]  /*0930*/  IMAD.WIDE R14, R9, R2.reuse, c[0x0][0x168] ;  /* 0x00005a00090e7625 */ /* 0x080fe200078e0202 */
[----:B------:R1:W-:Y:S01]  /*0940*/  LDGSTS.E.BYPASS.128 [R80], [R12.64] ;  /* 0x000000000c507fae */ /* 0x0003e2000b901c44 */
[----:B------:R-:W-:Y:S02]  /*0950*/  IADD3 R72, P0, R12, 0x40, RZ ;  /* 0x000000400c487810 */ /* 0x000fe40007f1e0ff */
[----:B------:R-:W-:Y:S01]  /*0960*/  IMAD.WIDE R16, R5, R2, c[0x0][0x168] ;  /* 0x00005a0005107625 */ /* 0x000fe200078e0202 */
[----:B------:R-:W0:Y:S01]  /*0970*/  LDGDEPBAR ;  /* 0x00000000000079af */ /* 0x000e220000000000 */
[----:B------:R-:W-:-:S02]  /*0980*/  IADD3.X R73, RZ, R13, RZ, P0, !PT ;  /* 0x0000000dff497210 */ /* 0x000fc400007fe4ff */
[----:B------:R-:W-:Y:S01]  /*0990*/  IADD3 R6, P1, R14, 0x40, RZ ;  /* 0x000000400e067810 */ /* 0x000fe20007f3e0ff */
[----:B------:R1:W-:Y:S01]  /*09a0*/  LDGSTS.E.BYPASS.128 [R81+0x1000], [R14.64] ;  /* 0x010000000e517fae */ /* 0x0003e2000b901c44 */
[----:B------:R-:W-:Y:S02]  /*09b0*/  IADD3 R4, P0, R16, 0x40, RZ ;  /* 0x0000004010047810 */ /* 0x000fe40007f1e0ff */
[----:B------:R-:W-:Y:S01]  /*09c0*/  IADD3.X R75, RZ, R11, RZ, P2, !PT ;  /* 0x0000000bff4b7210 */ /* 0x000fe200017fe4ff */
[----:B------:R1:W-:Y:S01]  /*09d0*/  LDGSTS.E.BYPASS.128 [R80+0x1000], [R16.64] ;  /* 0x0100000010507fae */ /* 0x0003e2000b901c44 */
[----:B------:R-:W-:Y:S02]  /*09e0*/  IADD3.X R7, RZ, R15, RZ, P1, !PT ;  /* 0x0000000fff077210 */ /* 0x000fe40000ffe4ff */
[----:B------:R-:W-:Y:S01]  /*09f0*/  IADD3.X R5, RZ, R17, RZ, P0, !PT ;  /* 0x00000011ff057210 */ /* 0x000fe200007fe4ff */
[----:B------:R-:W0:Y:S01]  /*0a00*/  LDGDEPBAR ;  /* 0x00000000000079af */ /* 0x000e220000000000 */
[----:B------:R-:W-:-:S04]  /*0a10*/  DEPBAR.LE SB0, 0x0 ;  /* 0x000080000000791a */ /* 0x000fc80000000000 */
[----:B-1----:R-:W-:Y:S06]  /*0a20*/  BAR.SYNC 0x0 ;  /* 0x0000000000007b1d */ /* 0x002fec0000000000 */
.L_x_1:
[----:B------:R-:W-:Y:S01]  /*0a30*/  LDS.128 R64, [R79] ;  /* 0x000000004f407984 */ /* 0x000fe20000000c00 */
[C---:B------:R-:W-:Y:S02]  /*0a40*/  ISETP.GE.U32.AND P0, PT, R76.reuse, 0xa0, PT ;  /* 0x000000a04c00780c */ /* 0x040fe40003f06070 */
[----:B------:R-:W-:Y:S01]  /*0a50*/  IADD3 R76, R76, 0x10, RZ ;  /* 0x000000104c4c7810 */ /* 0x000fe20007ffe0ff */
[----:B------:R-:W1:Y:S04]  /*0a60*/  LDS.128 R8, [R77] ;  /* 0x000000004d087984 */ /* 0x000e680000000c00 */
[----:B------:R-:W2:Y:S04]  /*0a70*/  LDS.128 R16, [R77+0x80] ;  /* 0x000080004d107984 */ /* 0x000ea80000000c00 */
[----:B------:R-:W3:Y:S04]  /*0a80*/  LDS.128 R12, [R77+0x40] ;  /* 0x000040004d0c7984 */ /* 0x000ee80000000c00 */
[----:B------:R-:W4:Y:S04]  /*0a90*/  LDS.128 R20, [R77+0xc0] ;  /* 0x0000c0004d147984 */ /* 0x000f280000000c00 */
[----:B------:R-:W4:Y:S04]  /*0aa0*/  LDS.128 R60, [R79+0x40] ;  /* 0x000040004f3c7984 */ /* 0x000f280000000c00 */
[----:B------:R-:W4:Y:S01]  /*0ab0*/  LDS.128 R36, [R79+0x80] ;  /* 0x000080004f247984 */ /* 0x000f220000000c00 */
[C---:B-1----:R-:W-:Y:S01]  /*0ac0*/  FFMA R24, R64.reuse, R8, R24 ;  /* 0x0000000840187223 */ /* 0x042fe20000000018 */
[----:B--2---:R-:W-:-:S03]  /*0ad0*/  FFMA R26, R64, R16, R26 ;  /* 0x00000010401a7223 */ /* 0x004fc6000000001a */
[C---:B------:R-:W-:Y:S01]  /*0ae0*/  FFMA R71, R65.reuse, R9, R24 ;  /* 0x0000000941477223 */ /* 0x040fe20000000018 */
[C---:B---3--:R-:W-:Y:S01]  /*0af0*/  FFMA R68, R64.reuse, R12, R25 ;  /* 0x0000000c40447223 */ /* 0x048fe20000000019 */
[C---:B------:R-:W-:Y:S01]  /*0b00*/  FFMA R87, R65.reuse, R17, R26 ;  /* 0x0000001141577223 */ /* 0x040fe2000000001a */
[----:B----4-:R-:W-:Y:S02]  /*0b10*/  FFMA R64, R64, R20, R27 ;  /* 0x0000001440407223 */ /* 0x010fe4000000001b */
[C---:B------:R-:W-:Y:S01]  /*0b20*/  FFMA R69, R65.reuse, R13, R68 ;  /* 0x0000000d41457223 */ /* 0x040fe20000000044 */
[----:B------:R-:W1:Y:S01]  /*0b30*/  LDS.128 R24, [R79+0xc0] ;  /* 0x0000c0004f187984 */ /* 0x000e620000000c00 */
[C---:B------:R-:W-:Y:S01]  /*0b40*/  FFMA R68, R66.reuse, R10, R71 ;  /* 0x0000000a42447223 */ /* 0x040fe20000000047 */
[----:B------:R-:W-:Y:S01]  /*0b50*/  FFMA R65, R65, R21, R64 ;  /* 0x0000001541417223 */ /* 0x000fe20000000040 */
[C---:B------:R-:W-:Y:S01]  /*0b60*/  FFMA R64, R66.reuse, R18, R87 ;  /* 0x0000001242407223 */ /* 0x040fe20000000057 */
[----:B------:R-:W-:Y:S01]  /*0b70*/  FFMA R70, R66, R14, R69 ;  /* 0x0000000e42467223 */ /* 0x000fe20000000045 */
[----:B------:R-:W-:Y:S01]  /*0b80*/  FFMA R28, R60, R8, R28 ;  /* 0x000000083c1c7223 */ /* 0x000fe2000000001c */
[----:B------:R-:W-:Y:S01]  /*0b90*/  FFMA R66, R66, R22, R65 ;  /* 0x0000001642427223 */ /* 0x000fe20000000041 */
[C---:B------:R-:W-:Y:S01]  /*0ba0*/  FFMA R87, R67.reuse, R19, R64 ;  /* 0x0000001343577223 */ /* 0x040fe20000000040 */
[C---:B------:R-:W-:Y:S01]  /*0bb0*/  FFMA R64, R60.reuse, R12, R29 ;  /* 0x0000000c3c407223 */ /* 0x040fe2000000001d */
[C---:B------:R-:W-:Y:S01]  /*0bc0*/  FFMA R30, R60.reuse, R16, R30 ;  /* 0x000000103c1e7223 */ /* 0x040fe2000000001e */
[----:B------:R-:W-:Y:S01]  /*0bd0*/  FFMA R60, R60, R20, R31 ;  /* 0x000000143c3c7223 */ /* 0x000fe2000000001f */
[C---:B------:R-:W-:Y:S01]  /*0be0*/  FFMA R89, R67.reuse, R11, R68 ;  /* 0x0000000b43597223 */ /* 0x040fe20000000044 */
[C---:B------:R-:W-:Y:S01]  /*0bf0*/  FFMA R91, R67.reuse, R15, R70 ;  /* 0x0000000f435b7223 */ /* 0x040fe20000000046 */
[----:B------:R-:W-:Y:S01]  /*0c00*/  FFMA R93, R67, R23, R66 ;  /* 0x00000017435d7223 */ /* 0x000fe20000000042 */
[C---:B------:R-:W-:Y:S01]  /*0c10*/  FFMA R65, R61.reuse, R13, R64 ;  /* 0x0000000d3d417223 */ /* 0x040fe20000000040 */
        /* <DEDUP_REMOVED lines=16> */
[----:B------:R-:W2:Y:S01]  /*0d20*/  LDS.128 R28, [R79+0x800] ;  /* 0x000800004f1c7984 */ /* 0x000ea20000000c00 */
[C---:B------:R-:W-:Y:S01]  /*0d30*/  FFMA R61, R37.reuse, R13, R64 ;  /* 0x0000000d253d7223 */ /* 0x040fe20000000040 */
[C---:B------:R-:W-:Y:S01]  /*0d40*/  FFMA R65, R37.reuse, R17, R36 ;  /* 0x0000001125417223 */ /* 0x040fe20000000024 */
[----:B------:R-:W-:Y:S01]  /*0d50*/  FFMA R37, R37, R21, R60 ;  /* 0x0000001525257223 */ /* 0x000fe2000000003c */
[C---:B------:R-:W-:Y:S01]  /*0d60*/  FFMA R60, R38.reuse, R10, R63 ;  /* 0x0000000a263c7223 */ /* 0x040fe2000000003f */
[C---:B------:R-:W-:Y:S01]  /*0d70*/  FFMA R62, R38.reuse, R14, R61 ;  /* 0x0000000e263e7223 */ /* 0x040fe2000000003d */
[----:B------:R-:W-:Y:S01]  /*0d80*/  FFMA R36, R38, R18, R65 ;  /* 0x0000001226247223 */ /* 0x000fe20000000041 */
[----:B------:R-:W3:Y:S01]  /*0d90*/  LDS.128 R32, [R79+0x840] ;  /* 0x000840004f207984 */ /* 0x000ee20000000c00 */
[----:B------:R-:W-:Y:S01]  /*0da0*/  FFMA R105, R39, R11, R60 ;  /* 0x0000000b27697223 */ /* 0x000fe2000000003c */
[C---:B-1----:R-:W-:Y:S01]  /*0db0*/  FFMA R42, R24.reuse, R16, R42 ;  /* 0x00000010182a7223 */ /* 0x042fe2000000002a */
[----:B------:R-:W-:Y:S01]  /*0dc0*/  FFMA R40, R24, R8, R40 ;  /* 0x0000000818287223 */ /* 0x000fe20000000028 */
[----:B------:R-:W-:Y:S01]  /*0dd0*/  FFMA R38, R38, R22, R37 ;  /* 0x0000001626267223 */ /* 0x000fe20000000025 */
[C---:B------:R-:W-:Y:S01]  /*0de0*/  FFMA R60, R24.reuse, R20, R43 ;  /* 0x00000014183c7223 */ /* 0x040fe2000000002b */
[----:B------:R-:W-:Y:S01]  /*0df0*/  FFMA R24, R24, R12, R41 ;  /* 0x0000000c18187223 */ /* 0x000fe20000000029 */
[C---:B------:R-:W-:Y:S01]  /*0e00*/  FFMA R43, R25.reuse, R17, R42 ;  /* 0x00000011192b7223 */ /* 0x040fe2000000002a */
[----:B------:R-:W-:Y:S01]  /*0e10*/  FFMA R41, R25, R9, R40 ;  /* 0x0000000919297223 */ /* 0x000fe20000000028 */
[C---:B------:R-:W-:Y:S01]  /*0e20*/  FFMA R107, R39.reuse, R15, R62 ;  /* 0x0000000f276b7223 */ /* 0x040fe2000000003e */
[C---:B------:R-:W-:Y:S01]  /*0e30*/  FFMA R103, R39.reuse, R19, R36 ;  /* 0x0000001327677223 */ /* 0x040fe20000000024 */
[----:B------:R-:W-:Y:S01]  /*0e40*/  FFMA R109, R39, R23, R38 ;  /* 0x00000017276d7223 */ /* 0x000fe20000000026 */
[C---:B------:R-:W-:Y:S01]  /*0e50*/  FFMA R61, R25.reuse, R21, R60 ;  /* 0x00000015193d7223 */ /* 0x040fe2000000003c */
[----:B------:R-:W1:Y:S01]  /*0e60*/  LDS.128 R36, [R79+0x880] ;  /* 0x000880004f247984 */ /* 0x000e620000000c00 */
[----:B------:R-:W-:Y:S01]  /*0e70*/  FFMA R25, R25, R13, R24 ;  /* 0x0000000d19197223 */ /* 0x000fe20000000018 */
[C---:B------:R-:W-:Y:S01]  /*0e80*/  FFMA R84, R26.reuse, R18, R43 ;  /* 0x000000121a547223 */ /* 0x040fe2000000002b */
[C---:B------:R-:W-:Y:S01]  /*0e90*/  FFMA R24, R26.reuse, R10, R41 ;  /* 0x0000000a1a187223 */ /* 0x040fe20000000029 */
[C---:B------:R-:W-:Y:S01]  /*0ea0*/  FFMA R86, R26.reuse, R22, R61 ;  /* 0x000000161a567223 */ /* 0x040fe2000000003d */
[----:B------:R-:W4:Y:S01]  /*0eb0*/  LDS.128 R40, [R79+0x8c0] ;  /* 0x0008c0004f287984 */ /* 0x000f220000000c00 */
[----:B------:R-:W-:-:S03]  /*0ec0*/  FFMA R26, R26, R14, R25 ;  /* 0x0000000e1a1a7223 */ /* 0x000fc60000000019 */
[----:B------:R-:W-:Y:S04]  /*0ed0*/  LDS.128 R64, [R79+0x50] ;  /* 0x000050004f407984 */ /* 0x000fe80000000c00 */
[----:B------:R-:W-:Y:S01]  /*0ee0*/  LDS.128 R68, [R79+0x90] ;  /* 0x000090004f447984 */ /* 0x000fe20000000c00 */
[C---:B--2---:R-:W-:Y:S01]  /*0ef0*/  FFMA R60, R28.reuse, R20, R47 ;  /* 0x000000141c3c7223 */ /* 0x044fe2000000002f */
[C---:B------:R-:W-:Y:S01]  /*0f00*/  FFMA R46, R28.reuse, R16, R46 ;  /* 0x000000101c2e7223 */ /* 0x040fe2000000002e */
[C---:B------:R-:W-:Y:S01]  /*0f10*/  FFMA R44, R28.reuse, R8, R44 ;  /* 0x000000081c2c7223 */ /* 0x040fe2000000002c */
[----:B------:R-:W-:Y:S01]  /*0f20*/  FFMA R28, R28, R12, R45 ;  /* 0x0000000c1c1c7223 */ /* 0x000fe2000000002d */
[C---:B------:R-:W-:Y:S01]  /*0f30*/  FFMA R47, R29.reuse, R21, R60 ;  /* 0x000000151d2f7223 */ /* 0x040fe2000000003c */
[C---:B------:R-:W-:Y:S01]  /*0f40*/  FFMA R45, R29.reuse, R17, R46 ;  /* 0x000000111d2d7223 */ /* 0x040fe2000000002e */
[C---:B------:R-:W-:Y:S01]  /*0f50*/  FFMA R25, R29.reuse, R9, R44 ;  /* 0x000000091d197223 */ /* 0x040fe2000000002c */
[----:B------:R-:W-:Y:S01]  /*0f60*/  FFMA R29, R29, R13, R28 ;  /* 0x0000000d1d1d7223 */ /* 0x000fe2000000001c */
[C---:B---3--:R-:W-:Y:S01]  /*0f70*/  FFMA R44, R32.reuse, R20, R51 ;  /* 0x00000014202c7223 */ /* 0x048fe20000000033 */
        /* <DEDUP_REMOVED lines=11> */
[C---:B-1----:R-:W-:Y:S01]  /*1030*/  FFMA R44, R36.reuse, R20, R55 ;  /* 0x00000014242c7223 */ /* 0x042fe20000000037 */
[C---:B------:R-:W-:Y:S01]  /*1040*/  FFMA R54, R36.reuse, R16, R54 ;  /* 0x0000001024367223 */ /* 0x040fe20000000036 */
[C---:B------:R-:W-:Y:S01]  /*1050*/  FFMA R52, R36.reuse, R8, R52 ;  /* 0x0000000824347223 */ /* 0x040fe20000000034 */
[----:B------:R-:W-:Y:S01]  /*1060*/  FFMA R36, R36, R12, R53 ;  /* 0x0000000c24247223 */ /* 0x000fe20000000035 */
[C---:B------:R-:W-:Y:S01]  /*1070*/  FFMA R94, R34.reuse, R22, R45 ;  /* 0x00000016225e7223 */ /* 0x040fe2000000002d */
[C---:B------:R-:W-:Y:S01]  /*1080*/  FFMA R92, R34.reuse, R18, R29 ;  /* 0x00000012225c7223 */ /* 0x040fe2000000001d */
[----:B------:R-:W-:Y:S01]  /*1090*/  FFMA R32, R34, R10, R25 ;  /* 0x0000000a22207223 */ /* 0x000fe20000000019 */
[C---:B----4-:R-:W-:Y:S01]  /*10a0*/  FFMA R20, R40.reuse, R20, R59 ;  /* 0x0000001428147223 */ /* 0x050fe2000000003b */
[C---:B------:R-:W-:Y:S01]  /*10b0*/  FFMA R16, R40.reuse, R16, R58 ;  /* 0x0000001028107223 */ /* 0x040fe2000000003a */
[C---:B------:R-:W-:Y:S01]  /*10c0*/  FFMA R8, R40.reuse, R8, R56 ;  /* 0x0000000828087223 */ /* 0x040fe20000000038 */
        /* <DEDUP_REMOVED lines=31> */
[----:B------:R-:W-:Y:S01]  /*12c0*/  FFMA R125, R43, R19, R18 ;  /* 0x000000132b7d7223 */ /* 0x000fe20000000012 */
[-C--:B------:R-:W-:Y:S01]  /*12d0*/  FFMA R33, R27, R23.reuse, R86 ;  /* 0x000000171b217223 */ /* 0x080fe20000000056 */
[-C--:B------:R-:W-:Y:S01]  /*12e0*/  FFMA R31, R31, R23.reuse, R90 ;  /* 0x000000171f1f7223 */ /* 0x080fe2000000005a */
[----:B------:R-:W-:Y:S01]  /*12f0*/  FFMA R43, R43, R23, R22 ;  /* 0x000000172b2b7223 */ /* 0x000fe20000000016 */
[----:B------:R-:W1:Y:S01]  /*1300*/  LDS.128 R60, [R77+0x50] ;  /* 0x000050004d3c7984 */ /* 0x000e620000000c00 */
[C---:B------:R-:W-:Y:S01]  /*1310*/  FFMA R13, R27.reuse, R15, R26 ;  /* 0x0000000f1b0d7223 */ /* 0x040fe2000000001a */
[C---:B------:R-:W-:Y:S01]  /*1320*/  FFMA R17, R27.reuse, R11, R24 ;  /* 0x0000000b1b117223 */ /* 0x040fe20000000018 */
[----:B------:R-:W-:Y:S01]  /*1330*/  FFMA R29, R27, R19, R84 ;  /* 0x000000131b1d7223 */ /* 0x000fe20000000054 */
[----:B------:R-:W2:Y:S04]  /*1340*/  LDS.128 R20, [R79+0xd0] ;  /* 0x0000d0004f147984 */ /* 0x000ea80000000c00 */
[----:B------:R-:W3:Y:S04]  /*1350*/  LDS.128 R48, [R77+0x10] ;  /* 0x000010004d307984 */ /* 0x000ee80000000c00 */
[----:B------:R-:W4:Y:S04]  /*1360*/  LDS.128 R44, [R79+0x10] ;  /* 0x000010004f2c7984 */ /* 0x000f280000000c00 */
[----:B------:R-:W4:Y:S04]  /*1370*/  LDS.128 R52, [R77+0x90] ;  /* 0x000090004d347984 */ /* 0x000f280000000c00 */
[----:B------:R-:W4:Y:S04]  /*1380*/  LDS.128 R56, [R77+0xd0] ;  /* 0x0000d0004d387984 */ /* 0x000f280000000c00 */
[----:B------:R-:W4:Y:S04]  /*1390*/  LDS.128 R24, [R79+0x810] ;  /* 0x000810004f187984 */ /* 0x000f280000000c00 */
[----:B------:R-:W4:Y:S01]  /*13a0*/  LDS.128 R8, [R79+0x850] ;  /* 0x000850004f087984 */ /* 0x000f220000000c00 */
[-C--:B-1----:R-:W-:Y:S01]  /*13b0*/  FFMA R90, R64, R60.reuse, R99 ;  /* 0x0000003c405a7223 */ /* 0x082fe20000000063 */
[-C--:B------:R-:W-:Y:S01]  /*13c0*/  FFMA R96, R68, R60.reuse, R107 ;  /* 0x0000003c44607223 */ /* 0x080fe2000000006b */
[----:B--2---:R-:W-:-:S02]  /*13d0*/  FFMA R102, R20, R60, R13 ;  /* 0x0000003c14667223 */ /* 0x004fc4000000000d */
[----:B------:R-:W1:Y:S01]  /*13e0*/  LDS.128 R12, [R79+0x890] ;  /* 0x000890004f0c7984 */ /* 0x000e620000000c00 */
[-C--:B---3--:R-:W-:Y:S01]  /*13f0*/  FFMA R88, R20, R48.reuse, R17 ;  /* 0x0000003014587223 */ /* 0x088fe20000000011 */
[-C--:B------:R-:W-:Y:S02]  /*1400*/  FFMA R40, R64, R48.reuse, R97 ;  /* 0x0000003040287223 */ /* 0x080fe40000000061 */
[----:B------:R-:W2:Y:S01]  /*1410*/  LDS.128 R16, [R79+0x8d0] ;  /* 0x0008d0004f107984 */ /* 0x000ea20000000c00 */
[-C--:B------:R-:W-:Y:S01]  /*1420*/  FFMA R84, R68, R48.reuse, R105 ;  /* 0x0000003044547223 */ /* 0x080fe20000000069 */
[C---:B----4-:R-:W-:Y:S01]  /*1430*/  FFMA R28, R44.reuse, R48, R89 ;  /* 0x000000302c1c7223 */ /* 0x050fe20000000059 */
[C---:B------:R-:W-:Y:S01]  /*1440*/  FFMA R86, R44.reuse, R60, R91 ;  /* 0x0000003c2c567223 */ /* 0x040fe2000000005b */
[-C--:B------:R-:W-:Y:S01]  /*1450*/  FFMA R32, R44, R52.reuse, R87 ;  /* 0x000000342c207223 */ /* 0x080fe20000000057 */
[----:B------:R-:W-:Y:S01]  /*1460*/  FFMA R36, R64, R52, R95 ;  /* 0x0000003440247223 */ /* 0x000fe2000000005f */
[-C--:B------:R-:W-:Y:S01]  /*1470*/  FFMA R38, R44, R56.reuse, R93 ;  /* 0x000000382c267223 */ /* 0x080fe2000000005d */
[-C--:B------:R-:W-:Y:S01]  /*1480*/  FFMA R30, R64, R56.reuse, R101 ;  /* 0x00000038401e7223 */ /* 0x080fe20000000065 */
[C---:B------:R-:W-:Y:S01]  /*1490*/  FFMA R42, R20.reuse, R56, R33 ;  /* 0x00000038142a7223 */ /* 0x040fe20000000021 */
[----:B------:R-:W-:Y:S01]  /*14a0*/  FFMA R64, R20, R52, R29 ;  /* 0x0000003414407223 */ /* 0x000fe2000000001d */
[----:B------:R-:W-:Y:S01]  /*14b0*/  FFMA R20, R24, R56, R31 ;  /* 0x0000003818147223 */ /* 0x000fe2000000001f */
[C---:B------:R-:W-:Y:S01]  /*14c0*/  FFMA R29, R45.reuse, R49, R28 ;  /* 0x000000312d1d7223 */ /* 0x040fe2000000001c */
[C---:B------:R-:W-:Y:S01]  /*14d0*/  FFMA R31, R45.reuse, R53, R32 ;  /* 0x000000352d1f7223 */ /* 0x040fe20000000020 */
[C---:B------:R-:W-:Y:S01]  /*14e0*/  FFMA R33, R45.reuse, R57, R38 ;  /* 0x000000392d217223 */ /* 0x040fe20000000026 */
[-C--:B------:R-:W-:Y:S01]  /*14f0*/  FFMA R45, R45, R61.reuse, R86 ;  /* 0x0000003d2d2d7223 */ /* 0x080fe20000000056 */
[C---:B------:R-:W-:Y:S01]  /*1500*/  FFMA R38, R46.reuse, R50, R29 ;  /* 0x000000322e267223 */ /* 0x040fe2000000001d */
[C---:B------:R-:W-:Y:S01]  /*1510*/  FFMA R32, R46.reuse, R54, R31 ;  /* 0x000000362e207223 */ /* 0x040fe2000000001f */
[----:B------:R-:W-:Y:S01]  /*1520*/  FFMA R28, R46, R58, R33 ;  /* 0x0000003a2e1c7223 */ /* 0x000fe20000000021 */
[C---:B------:R-:W-:Y:S01]  /*1530*/  FFMA R29, R65.reuse, R61, R90 ;  /* 0x0000003d411d7223 */ /* 0x040fe2000000005a */
[C---:B------:R-:W-:Y:S01]  /*1540*/  FFMA R31, R65.reuse, R49, R40 ;  /* 0x00000031411f7223 */ /* 0x040fe20000000028 */
[----:B------:R-:W-:Y:S01]  /*1550*/  FFMA R33, R65, R53, R36 ;  /* 0x0000003541217223 */ /* 0x000fe20000000024 */
[----:B------:R-:W-:Y:S01]  /*1560*/  FFMA R44, R68, R52, R103 ;  /* 0x00000034442c7223 */ /* 0x000fe20000000067 */
[-C--:B------:R-:W-:Y:S01]  /*1570*/  FFMA R46, R46, R62.reuse, R45 ;  /* 0x0000003e2e2e7223 */ /* 0x080fe2000000002d */
[C---:B------:R-:W-:Y:S01]  /*1580*/  FFMA R101, R47.reuse, R55, R32 ;  /* 0x000000372f657223 */ /* 0x040fe20000000020 */
[----:B------:R-:W-:Y:S01]  /*1590*/  FFMA R99, R47, R59, R28 ;  /* 0x0000003b2f637223 */ /* 0x000fe2000000001c */
[----:B------:R-:W-:Y:S01]  /*15a0*/  FFMA R65, R65, R57, R30 ;  /* 0x0000003941417223 */ /* 0x000fe2000000001e */
[C---:B------:R-:W-:Y:S01]  /*15b0*/  FFMA R32, R66.reuse, R62, R29 ;  /* 0x0000003e42207223 */ /* 0x040fe2000000001d */
[C---:B------:R-:W-:Y:S01]  /*15c0*/  FFMA R30, R66.reuse, R50, R31 ;  /* 0x00000032421e7223 */ /* 0x040fe2000000001f */
[----:B------:R-:W-:Y:S01]  /*15d0*/  FFMA R28, R66, R54, R33 ;  /* 0x00000036421c7223 */ /* 0x000fe20000000021 */
[C---:B------:R-:W-:Y:S01]  /*15e0*/  FFMA R29, R69.reuse, R61, R96 ;  /* 0x0000003d451d7223 */ /* 0x040fe20000000060 */
[C---:B------:R-:W-:Y:S01]  /*15f0*/  FFMA R31, R69.reuse, R49, R84 ;  /* 0x00000031451f7223 */ /* 0x040fe20000000054 */
[----:B------:R-:W-:Y:S01]  /*1600*/  FFMA R33, R69, R53, R44 ;  /* 0x0000003545217223 */ /* 0x000fe2000000002c */
[----:B------:R-:W-:Y:S01]  /*1610*/  FFMA R34, R68, R56, R109 ;  /* 0x0000003844227223 */ /* 0x000fe2000000006d */
        /* <DEDUP_REMOVED lines=14> */
[----:B------:R-:W-:Y:S01]  /*1700*/  FFMA R100, R8, R48, R115 ;  /* 0x0000003008647223 */ /* 0x000fe20000000073 */
[C---:B-1----:R-:W-:Y:S01]  /*1710*/  FFMA R98, R12.reuse, R56, R98 ;  /* 0x000000380c627223 */ /* 0x042fe20000000062 */
[----:B------:R-:W-:Y:S01]  /*1720*/  FFMA R108, R12, R48, R117 ;  /* 0x000000300c6c7223 */ /* 0x000fe20000000075 */
[----:B------:R-:W-:Y:S01]  /*1730*/  FFMA R21, R21, R57, R42 ;  /* 0x0000003915157223 */ /* 0x000fe2000000002a */
[C---:B--2---:R-:W-:Y:S01]  /*1740*/  FFMA R56, R16.reuse, R56, R43 ;  /* 0x0000003810387223 */ /* 0x044fe2000000002b */
        /* <DEDUP_REMOVED lines=9> */
[----:B------:R-:W-:Y:S01]  /*17e0*/  FFMA R104, R24, R60, R37 ;  /* 0x0000003c18687223 */ /* 0x000fe20000000025 */
[----:B------:R-:W-:Y:S01]  /*17f0*/  FFMA R22, R22, R58, R21 ;  /* 0x0000003a16167223 */ /* 0x000fe20000000015 */
[-C--:B------:R-:W-:Y:S01]  /*1800*/  FFMA R24, R8, R52.reuse, R119 ;  /* 0x0000003408187223 */ /* 0x080fe20000000077 */
[-C--:B------:R-:W-:Y:S01]  /*1810*/  FFMA R106, R12, R52.reuse, R123 ;  /* 0x000000340c6a7223 */ /* 0x080fe2000000007b */
        /* <DEDUP_REMOVED lines=9> */
[-C--:B------:R-:W-:Y:S01]  /*18b0*/  FFMA R25, R25, R57.reuse, R20 ;  /* 0x0000003919197223 */ /* 0x080fe20000000014 */
[C---:B------:R-:W-:Y:S01]  /*18c0*/  FFMA R28, R26.reuse, R62, R21 ;  /* 0x0000003e1a1c7223 */ /* 0x040fe20000000015 */
[C---:B------:R-:W-:Y:S01]  /*18d0*/  FFMA R22, R26.reuse, R50, R23 ;  /* 0x000000321a167223 */ /* 0x040fe20000000017 */
[C---:B------:R-:W-:Y:S01]  /*18e0*/  FFMA R20, R26.reuse, R54, R29 ;  /* 0x000000361a147223 */ /* 0x040fe2000000001d */
[----:B------:R-:W-:Y:S01]  /*18f0*/  FFMA R26, R26, R58, R25 ;  /* 0x0000003a1a1a7223 */ /* 0x000fe20000000019 */
[----:B------:R-:W-:Y:S01]  /*1900*/  FFMA R8, R8, R60, R113 ;  /* 0x0000003c08087223 */ /* 0x000fe20000000071 */
[----:B------:R-:W-:Y:S01]  /*1910*/  FFMA R40, R66, R58, R65 ;  /* 0x0000003a42287223 */ /* 0x000fe20000000041 */
[C---:B------:R-:W-:Y:S01]  /*1920*/  FFMA R25, R9.reuse, R57, R94 ;  /* 0x0000003909197223 */ /* 0x040fe2000000005e */
[C---:B------:R-:W-:Y:S01]  /*1930*/  FFMA R23, R9.reuse, R53, R24 ;  /* 0x0000003509177223 */ /* 0x040fe20000000018 */
[----:B------:R-:W-:Y:S01]  /*1940*/  FFMA R21, R9, R49, R100 ;  /* 0x0000003109157223 */ /* 0x000fe20000000064 */
        /* <DEDUP_REMOVED lines=10> */
[----:B------:R-:W-:Y:S01]  /*19f0*/  FFMA R12, R12, R60, R35 ;  /* 0x0000003c0c0c7223 */ /* 0x000fe20000000023 */
[----:B------:R-:W-:Y:S01]  /*1a00*/  LDS.128 R36, [R79+0x20] ;  /* 0x000020004f247984 */ /* 0x000fe20000000c00 */
[----:B------:R-:W-:Y:S01]  /*1a10*/  FFMA R10, R10, R62, R9 ;  /* 0x0000003e0a0a7223 */ /* 0x000fe20000000009 */
[C---:B------:R-:W-:Y:S01]  /*1a20*/  FFMA R107, R13.reuse, R49, R108 ;  /* 0x000000310d6b7223 */ /* 0x040fe2000000006c */
[C---:B------:R-:W-:Y:S01]  /*1a30*/  FFMA R9, R13.reuse, R61, R12 ;  /* 0x0000003d0d097223 */ /* 0x040fe2000000000c */
[----:B------:R-:W1:Y:S01]  /*1a40*/  LDS.128 R20, [R77+0x20] ;  /* 0x000020004d147984 */ /* 0x000e620000000c00 */
[C---:B------:R-:W-:Y:S01]  /*1a50*/  FFMA R109, R13.reuse, R53, R106 ;  /* 0x000000350d6d7223 */ /* 0x040fe2000000006a */
[----:B------:R-:W-:Y:S01]  /*1a60*/  FFMA R13, R13, R57, R98 ;  /* 0x000000390d0d7223 */ /* 0x000fe20000000062 */
[C---:B------:R-:W-:Y:S01]  /*1a70*/  FFMA R61, R17.reuse, R61, R16 ;  /* 0x0000003d113d7223 */ /* 0x040fe20000000010 */
[----:B------:R-:W2:Y:S01]  /*1a80*/  LDS.128 R24, [R77+0x60] ;  /* 0x000060004d187984 */ /* 0x000ea20000000c00 */
[C---:B------:R-:W-:Y:S01]  /*1a90*/  FFMA R49, R17.reuse, R49, R48 ;  /* 0x0000003111317223 */ /* 0x040fe20000000030 */
[C---:B------:R-:W-:Y:S01]  /*1aa0*/  FFMA R53, R17.reuse, R53, R52 ;  /* 0x0000003511357223 */ /* 0x040fe20000000034 */
[----:B------:R-:W-:Y:S01]  /*1ab0*/  FFMA R17, R17, R57, R56 ;  /* 0x0000003911117223 */ /* 0x000fe20000000038 */
[----:B------:R-:W3:Y:S01]  /*1ac0*/  LDS.128 R28, [R77+0xa0] ;  /* 0x0000a0004d1c7984 */ /* 0x000ee20000000c00 */
[C---:B------:R-:W-:Y:S01]  /*1ad0*/  FFMA R57, R11.reuse, R55, R42 ;  /* 0x000000370b397223 */ /* 0x040fe2000000002a */
[C---:B------:R-:W-:Y:S01]  /*1ae0*/  FFMA R12, R14.reuse, R58, R13 ;  /* 0x0000003a0e0c7223 */ /* 0x040fe2000000000d */
[C---:B------:R-:W-:Y:S01]  /*1af0*/  FFMA R16, R14.reuse, R54, R109 ;  /* 0x000000360e107223 */ /* 0x040fe2000000006d */
[----:B------:R-:W4:Y:S01]  /*1b00*/  LDS.128 R32, [R77+0xe0] ;  /* 0x0000e0004d207984 */ /* 0x000f220000000c00 */
[C---:B------:R-:W-:Y:S01]  /*1b10*/  FFMA R42, R14.reuse, R50, R107 ;  /* 0x000000320e2a7223 */ /* 0x040fe2000000006b */
[C---:B------:R-:W-:Y:S01]  /*1b20*/  FFMA R93, R11.reuse, R63, R10 ;  /* 0x0000003f0b5d7223 */ /* 0x040fe2000000000a */
[C---:B------:R-:W-:Y:S01]  /*1b30*/  FFMA R91, R11.reuse, R51, R44 ;  /* 0x000000330b5b7223 */ /* 0x040fe2000000002c */
[----:B------:R-:W-:Y:S01]  /*1b40*/  FFMA R95, R11, R59, R8 ;  /* 0x0000003b0b5f7223 */ /* 0x000fe20000000008 */
[-C--:B------:R-:W-:Y:S01]  /*1b50*/  FFMA R14, R14, R62.reuse, R9 ;  /* 0x0000003e0e0e7223 */ /* 0x080fe20000000009 */
[C---:B------:R-:W-:Y:S01]  /*1b60*/  FFMA R109, R15.reuse, R51, R42 ;  /* 0x000000330f6d7223 */ /* 0x040fe2000000002a */
[----:B------:R-:W4:Y:S01]  /*1b70*/  LDS.128 R8, [R79+0x60] ;  /* 0x000060004f087984 */ /* 0x000f220000000c00 */
[C---:B------:R-:W-:Y:S01]  /*1b80*/  FFMA R107, R15.reuse, R55, R16 ;  /* 0x000000370f6b7223 */ /* 0x040fe20000000010 */
[C---:B------:R-:W-:Y:S01]  /*1b90*/  FFMA R111, R15.reuse, R63, R14 ;  /* 0x0000003f0f6f7223 */ /* 0x040fe2000000000e */
[----:B------:R-:W-:Y:S01]  /*1ba0*/  FFMA R113, R15, R59, R12 ;  /* 0x0000003b0f717223 */ /* 0x000fe2000000000c */
[C---:B------:R-:W-:Y:S01]  /*1bb0*/  FFMA R62, R18.reuse, R62, R61 ;  /* 0x0000003e123e7223 */ /* 0x040fe2000000003d */
[----:B------:R-:W4:Y:S01]  /*1bc0*/  LDS.128 R12, [R79+0xa0] ;  /* 0x0000a0004f0c7984 */ /* 0x000f220000000c00 */
        /* <DEDUP_REMOVED lines=8> */
[----:B--2---:R-:W-:-:S03]  /*1c50*/  FFMA R42, R36, R24, R105 ;  /* 0x00000018242a7223 */ /* 0x004fc60000000069 */
[C---:B------:R-:W-:Y:S01]  /*1c60*/  FFMA R51, R37.reuse, R21, R18 ;  /* 0x0000001525337223 */ /* 0x040fe20000000012 */
[----:B---3--:R-:W-:Y:S01]  /*1c70*/  FFMA R16, R36, R28, R101 ;  /* 0x0000001c24107223 */ /* 0x008fe20000000065 */
[C---:B------:R-:W-:Y:S02]  /*1c80*/  FFMA R49, R37.reuse, R25, R42 ;  /* 0x0000001925317223 */ /* 0x040fe4000000002a */
[----:B------:R-:W-:Y:S01]  /*1c90*/  FFMA R42, R38, R22, R51 ;  /* 0x00000016262a7223 */ /* 0x000fe20000000033 */
[----:B----4-:R-:W-:Y:S01]  /*1ca0*/  FFMA R36, R36, R32, R99 ;  /* 0x0000002024247223 */ /* 0x010fe20000000063 */
[C---:B------:R-:W-:Y:S01]  /*1cb0*/  FFMA R53, R37.reuse, R29, R16 ;  /* 0x0000001d25357223 */ /* 0x040fe20000000010 */
[C---:B------:R-:W-:Y:S01]  /*1cc0*/  FFMA R44, R38.reuse, R26, R49 ;  /* 0x0000001a262c7223 */ /* 0x040fe20000000031 */
[----:B------:R-:W1:Y:S01]  /*1cd0*/  LDS.128 R16, [R79+0xe0] ;  /* 0x0000e0004f107984 */ /* 0x000e620000000c00 */
[----:B------:R-:W-:Y:S01]  /*1ce0*/  FFMA R37, R37, R33, R36 ;  /* 0x0000002125257223 */ /* 0x000fe20000000024 */
[----:B------:R-:W-:Y:S01]  /*1cf0*/  FFMA R36, R38, R30, R53 ;  /* 0x0000001e26247223 */ /* 0x000fe20000000035 */
        /* <DEDUP_REMOVED lines=15> */
[----:B------:R-:W2:Y:S01]  /*1df0*/  LDS.128 R44, [R79+0x820] ;  /* 0x000820004f2c7984 */ /* 0x000ea20000000c00 */
[----:B------:R-:W-:Y:S01]  /*1e00*/  FFMA R92, R10, R26, R37 ;  /* 0x0000001a0a5c7223 */ /* 0x000fe20000000025 */
[----:B------:R-:W-:Y:S01]  /*1e10*/  FFMA R97, R11, R35, R8 ;  /* 0x000000230b617223 */ /* 0x000fe20000000008 */
[----:B------:R-:W-:Y:S01]  /*1e20*/  FFMA R8, R12, R32, R125 ;  /* 0x000000200c087223 */ /* 0x000fe2000000007d */
[----:B------:R-:W-:Y:S01]  /*1e30*/  FFMA R88, R10, R30, R9 ;  /* 0x0000001e0a587223 */ /* 0x000fe20000000009 */
[C---:B------:R-:W-:Y:S01]  /*1e40*/  FFMA R36, R12.reuse, R24, R121 ;  /* 0x000000180c247223 */ /* 0x040fe20000000079 */
[C---:B------:R-:W-:Y:S01]  /*1e50*/  FFMA R10, R12.reuse, R20, R43 ;  /* 0x000000140c0a7223 */ /* 0x040fe2000000002b */
[----:B------:R-:W-:Y:S01]  /*1e60*/  FFMA R12, R12, R28, R41 ;  /* 0x0000001c0c0c7223 */ /* 0x000fe20000000029 */
[C---:B------:R-:W-:Y:S01]  /*1e70*/  FFMA R37, R13.reuse, R33, R8 ;  /* 0x000000210d257223 */ /* 0x040fe20000000008 */
[----:B------:R-:W3:Y:S01]  /*1e80*/  LDS.128 R40, [R79+0x860] ;  /* 0x000860004f287984 */ /* 0x000ee20000000c00 */
[----:B------:R-:W-:Y:S01]  /*1e90*/  FFMA R9, R13, R25, R36 ;  /* 0x000000190d097223 */ /* 0x000fe20000000024 */
[C---:B------:R-:W-:Y:S01]  /*1ea0*/  FFMA R92, R11.reuse, R27, R92 ;  /* 0x0000001b0b5c7223 */ /* 0x040fe2000000005c */
[C---:B------:R-:W-:Y:S01]  /*1eb0*/  FFMA R64, R14.reuse, R34, R37 ;  /* 0x000000220e407223 */ /* 0x040fe20000000025 */
[C---:B------:R-:W-:Y:S01]  /*1ec0*/  FFMA R90, R11.reuse, R23, R90 ;  /* 0x000000170b5a7223 */ /* 0x040fe2000000005a */
[----:B------:R-:W4:Y:S01]  /*1ed0*/  LDS.128 R36, [R79+0x8a0] ;  /* 0x0008a0004f247984 */ /* 0x000f220000000c00 */
[----:B------:R-:W-:Y:S01]  /*1ee0*/  FFMA R88, R11, R31, R88 ;  /* 0x0000001f0b587223 */ /* 0x000fe20000000058 */
[C---:B------:R-:W-:Y:S01]  /*1ef0*/  FFMA R11, R13.reuse, R21, R10 ;  /* 0x000000150d0b7223 */ /* 0x040fe2000000000a */
[----:B------:R-:W-:Y:S01]  /*1f00*/  FFMA R13, R13, R29, R12 ;  /* 0x0000001d0d0d7223 */ /* 0x000fe2000000000c */
[----:B------:R-:W4:Y:S01]  /*1f10*/  LDS.128 R48, [R79+0x8e0] ;  /* 0x0008e0004f307984 */ /* 0x000f220000000c00 */
        /* <DEDUP_REMOVED lines=19> */
[----:B------:R-:W-:Y:S01]  /*2050*/  FFMA R60, R15, R27, R60 ;  /* 0x0000001b0f3c7223 */ /* 0x000fe2000000003c */
        /* <DEDUP_REMOVED lines=24> */
[C---:B----4-:R-:W-:Y:S01]  /*21e0*/  FFMA R10, R36.reuse, R20, R109 ;  /* 0x00000014240a7223 */ /* 0x050fe2000000006d */
[----:B------:R-:W-:Y:S01]  /*21f0*/  FFMA R8, R36, R28, R107 ;  /* 0x0000001c24087223 */ /* 0x000fe2000000006b */
[----:B------:R-:W-:Y:S01]  /*2200*/  FFMA R67, R47, R35, R46 ;  /* 0x000000232f437223 */ /* 0x000fe2000000002e */
[C---:B------:R-:W-:Y:S01]  /*2210*/  FFMA R86, R42.reuse, R26, R41 ;  /* 0x0000001a2a567223 */ /* 0x040fe20000000029 */
[C---:B------:R-:W-:Y:S01]  /*2220*/  FFMA R70, R42.reuse, R30, R11 ;  /* 0x0000001e2a467223 */ /* 0x040fe2000000000b */
[----:B------:R-:W-:Y:S01]  /*2230*/  FFMA R84, R42, R22, R9 ;  /* 0x000000162a547223 */ /* 0x000fe20000000009 */
[----:B------:R-:W-:Y:S01]  /*2240*/  FFMA R12, R36, R24, R111 ;  /* 0x00000018240c7223 */ /* 0x000fe2000000006f */
[C---:B------:R-:W-:Y:S01]  /*2250*/  FFMA R87, R37.reuse, R21, R10 ;  /* 0x0000001525577223 */ /* 0x040fe2000000000a */
[----:B------:R-:W-:Y:S01]  /*2260*/  FFMA R41, R37, R29, R8 ;  /* 0x0000001d25297223 */ /* 0x000fe20000000008 */
[----:B------:R-:W-:Y:S01]  /*2270*/  FFMA R56, R48, R28, R56 ;  /* 0x0000001c30387223 */ /* 0x000fe20000000038 */
[----:B------:R-:W1:Y:S01]  /*2280*/  LDS.128 R44, [R79+0x30] ;  /* 0x000030004f2c7984 */ /* 0x000e620000000c00 */
[C---:B------:R-:W-:Y:S01]  /*2290*/  FFMA R54, R15.reuse, R23, R54 ;  /* 0x000000170f367223 */ /* 0x040fe20000000036 */
[C---:B------:R-:W-:Y:S01]  /*22a0*/  FFMA R52, R15.reuse, R31, R52 ;  /* 0x0000001f0f347223 */ /* 0x040fe20000000034 */
[----:B------:R-:W-:Y:S01]  /*22b0*/  FFMA R64, R15, R35, R64 ;  /* 0x000000230f407223 */ /* 0x000fe20000000040 */
[----:B------:R-:W2:Y:S01]  /*22c0*/  LDS.128 R8, [R77+0x30] ;  /* 0x000030004d087984 */ /* 0x000ea20000000c00 */
[----:B------:R-:W-:Y:S01]  /*22d0*/  FFMA R40, R42, R34, R13 ;  /* 0x000000222a287223 */ /* 0x000fe2000000000d */
[-C--:B------:R-:W-:Y:S01]  /*22e0*/  FFMA R36, R36, R32.reuse, R113 ;  /* 0x0000002024247223 */ /* 0x080fe20000000071 */
[----:B------:R-:W-:Y:S01]  /*22f0*/  FFMA R89, R37, R25, R12 ;  /* 0x0000001925597223 */ /* 0x000fe2000000000c */
[C---:B------:R-:W-:Y:S01]  /*2300*/  FFMA R32, R48.reuse, R32, R59 ;  /* 0x0000002030207223 */ /* 0x040fe2000000003b */
[----:B------:R-:W-:Y:S01]  /*2310*/  FFMA R29, R49, R29, R56 ;  /* 0x0000001d311d7223 */ /* 0x000fe20000000038 */
[----:B------:R-:W3:Y:S01]  /*2320*/  LDS.128 R12, [R77+0x70] ;  /* 0x000070004d0c7984 */ /* 0x000ee20000000c00 */
[C---:B------:R-:W-:Y:S01]  /*2330*/  FFMA R24, R48.reuse, R24, R119 ;  /* 0x0000001830187223 */ /* 0x040fe20000000077 */
[----:B------:R-:W-:Y:S01]  /*2340*/  FFMA R20, R48, R20, R123 ;  /* 0x0000001430147223 */ /* 0x000fe2000000007b */
[----:B------:R-:W-:Y:S01]  /*2350*/  FFMA R37, R37, R33, R36 ;  /* 0x0000002125257223 */ /* 0x000fe20000000024 */
[----:B------:R-:W4:Y:S01]  /*2360*/  LDS.128 R56, [R77+0xf0] ;  /* 0x0000f0004d387984 */ /* 0x000f220000000c00 */
        /* <DEDUP_REMOVED lines=10> */
[----:B------:R-:W4:Y:S01]  /*2410*/  LDS.128 R40, [R79+0x70] ;  /* 0x000070004f287984 */ /* 0x000f220000000c00 */
[C---:B------:R-:W-:Y:S01]  /*2420*/  FFMA R87, R39.reuse, R31, R24 ;  /* 0x0000001f27577223 */ /* 0x040fe20000000018 */
[C---:B------:R-:W-:Y:S01]  /*2430*/  FFMA R89, R39.reuse, R23, R28 ;  /* 0x0000001727597223 */ /* 0x040fe2000000001c */
[C---:B------:R-:W-:Y:S01]  /*2440*/  FFMA R91, R39.reuse, R27, R38 ;  /* 0x0000001b275b7223 */ /* 0x040fe20000000026 */
[----:B------:R-:W-:Y:S01]  /*2450*/  FFMA R93, R39, R35, R20 ;  /* 0x00000023275d7223 */ /* 0x000fe20000000014 */
[C---:B------:R-:W-:Y:S01]  /*2460*/  FFMA R66, R50.reuse, R22, R21 ;  /* 0x0000001632427223 */ /* 0x040fe20000000015 */
[----:B------:R-:W4:Y:S01]  /*2470*/  LDS.128 R36, [R79+0xb0] ;  /* 0x0000b0004f247984 */ /* 0x000f220000000c00 */
[C---:B------:R-:W-:Y:S01]  /*2480*/  FFMA R62, R50.reuse, R26, R25 ;  /* 0x0000001a323e7223 */ /* 0x040fe20000000019 */
[----:B------:R-:W-:Y:S01]  /*2490*/  FFMA R68, R50, R30, R29 ;  /* 0x0000001e32447223 */ /* 0x000fe2000000001d */
[----:B------:R-:W-:Y:S01]  /*24a0*/  FFMA R66, R51, R23, R66 ;  /* 0x0000001733427223 */ /* 0x000fe20000000042 */
[----:B------:R-:W-:Y:S01]  /*24b0*/  FFMA R33, R49, R33, R32 ;  /* 0x0000002131217223 */ /* 0x000fe20000000020 */
[C---:B------:R-:W-:Y:S01]  /*24c0*/  FFMA R62, R51.reuse, R27, R62 ;  /* 0x0000001b333e7223 */ /* 0x040fe2000000003e */
[----:B------:R-:W-:-:S02]  /*24d0*/  FFMA R68, R51, R31, R68 ;  /* 0x0000001f33447223 */ /* 0x000fc40000000044 */
[----:B------:R-:W-:Y:S01]  /*24e0*/  FFMA R94, R50, R34, R33 ;  /* 0x00000022325e7223 */ /* 0x000fe20000000021 */
[----:B-1----:R-:W-:-:S03]  /*24f0*/  FFMA R20, R44, R16, R99 ;  /* 0x000000102c147223 */ /* 0x002fc60000000063 */
[----:B------:R-:W-:Y:S01]  /*2500*/  FFMA R94, R51, R35, R94 ;  /* 0x00000023335e7223 */ /* 0x000fe2000000005e */
[----:B--2---:R-:W-:Y:S01]  /*2510*/  FFMA R22, R44, R8, R101 ;  /* 0x000000082c167223 */ /* 0x004fe20000000065 */
[C---:B------:R-:W-:Y:S01]  /*2520*/  FFMA R29, R45.reuse, R17, R20 ;  /* 0x000000112d1d7223 */ /* 0x040fe20000000014 */
[----:B------:R-:W-:Y:S02]  /*2530*/  LDS.128 R48, [R79+0x870] ;  /* 0x000870004f307984 */ /* 0x000fe40000000c00 */
[----:B------:R-:W-:Y:S01]  /*2540*/  FFMA R27, R45, R9, R22 ;  /* 0x000000092d1b7223 */ /* 0x000fe20000000016 */
[----:B------:R-:W-:Y:S01]  /*2550*/  FFMA R26, R46, R18, R29 ;  /* 0x000000122e1a7223 */ /* 0x000fe2000000001d */
[C---:B---3--:R-:W-:Y:S01]  /*2560*/  FFMA R24, R44.reuse, R12, R103 ;  /* 0x0000000c2c187223 */ /* 0x048fe20000000067 */
[----:B------:R-:W1:Y:S02]  /*2570*/  LDS.128 R20, [R79+0xf0] ;  /* 0x0000f0004f147984 */ /* 0x000e640000000c00 */
[----:B------:R-:W-:Y:S01]  /*2580*/  FFMA R26, R47, R19, R26 ;  /* 0x000000132f1a7223 */ /* 0x000fe2000000001a */
[----:B----4-:R-:W-:Y:S01]  /*2590*/  FFMA R44, R44, R56, R105 ;  /* 0x000000382c2c7223 */ /* 0x010fe20000000069 */
[----:B------:R-:W-:Y:S01]  /*25a0*/  FFMA R25, R45, R13, R24 ;  /* 0x0000000d2d197223 */ /* 0x000fe20000000018 */
[----:B------:R-:W-:-:S02]  /*25b0*/  FFMA R24, R46, R10, R27 ;  /* 0x0000000a2e187223 */ /* 0x000fc4000000001b */
[----:B------:R-:W-:Y:S01]  /*25c0*/  FFMA R45, R45, R57, R44 ;  /* 0x000000392d2d7223 */ /* 0x000fe2000000002c */
[C---:B------:R-:W-:Y:S01]  /*25d0*/  FFMA R28, R46.reuse, R14, R25 ;  /* 0x0000000e2e1c7223 */ /* 0x040fe20000000019 */
[C---:B------:R-:W-:Y:S02]  /*25e0*/  FFMA R24, R47.reuse, R11, R24 ;  /* 0x0000000b2f187223 */ /* 0x040fe40000000018 */
[----:B------:R-:W-:Y:S01]  /*25f0*/  FFMA R46, R46, R58, R45 ;  /* 0x0000003a2e2e7223 */ /* 0x000fe2000000002d */
[C---:B------:R-:W-:Y:S01]  /*2600*/  FFMA R25, R47.reuse, R15, R28 ;  /* 0x0000000f2f197223 */ /* 0x040fe2000000001c */
[C---:B------:R-:W-:Y:S02]  /*2610*/  FFMA R92, R40.reuse, R12, R92 ;  /* 0x0000000c285c7223 */ /* 0x040fe4000000005c */
[----:B------:R-:W-:Y:S01]  /*2620*/  FFMA R27, R47, R59, R46 ;  /* 0x0000003b2f1b7223 */ /* 0x000fe2000000002e */
[C---:B------:R-:W-:Y:S01]  /*2630*/  FFMA R90, R40.reuse, R8, R90 ;  /* 0x00000008285a7223 */ /* 0x040fe2000000005a */
[----:B------:R-:W2:Y:S01]  /*2640*/  LDS.128 R44, [R79+0x830] ;  /* 0x000830004f2c7984 */ /* 0x000ea20000000c00 */
        /* <DEDUP_REMOVED lines=18> */
[-C--:B------:R-:W-:Y:S01]  /*2770*/  FFMA R29, R43, R15.reuse, R32 ;  /* 0x0000000f2b1d7223 */ /* 0x080fe20000000020 */
[C---:B------:R-:W-:Y:S01]  /*2780*/  FFMA R36, R38.reuse, R14, R33 ;  /* 0x0000000e26247223 */ /* 0x040fe20000000021 */
[C---:B------:R-:W-:Y:S01]  /*2790*/  FFMA R32, R38.reuse, R10, R35 ;  /* 0x0000000a26207223 */ /* 0x040fe20000000023 */
[C---:B------:R-:W-:Y:S01]  /*27a0*/  FFMA R34, R38.reuse, R18, R41 ;  /* 0x0000001226227223 */ /* 0x040fe20000000029 */
[----:B------:R-:W-:Y:S01]  /*27b0*/  FFMA R38, R38, R58, R37 ;  /* 0x0000003a26267223 */ /* 0x000fe20000000025 */
[C---:B------:R-:W-:Y:S01]  /*27c0*/  FFMA R33, R39.reuse, R15, R36 ;  /* 0x0000000f27217223 */ /* 0x040fe20000000024 */
[C---:B-1----:R-:W-:Y:S01]  /*27d0*/  FFMA R40, R20.reuse, R12, R69 ;  /* 0x0000000c14287223 */ /* 0x042fe20000000045 */
        /* <DEDUP_REMOVED lines=19> */
[C---:B--2---:R-:W-:Y:S01]  /*2910*/  FFMA R36, R44.reuse, R12, R65 ;  /* 0x0000000c2c247223 */ /* 0x044fe20000000041 */
        /* <DEDUP_REMOVED lines=18> */
[----:B------:R-:W1:Y:S01]  /*2a40*/  LDS.128 R52, [R79+0x8b0] ;  /* 0x0008b0004f347984 */ /* 0x000e620000000c00 */
[C---:B------:R-:W-:Y:S01]  /*2a50*/  FFMA R86, R48.reuse, R12, R86 ;  /* 0x0000000c30567223 */ /* 0x040fe20000000056 */
[C---:B------:R-:W-:Y:S01]  /*2a60*/  FFMA R84, R48.reuse, R8, R84 ;  /* 0x0000000830547223 */ /* 0x040fe20000000054 */
[C---:B------:R-:W-:Y:S01]  /*2a70*/  FFMA R61, R49.reuse, R57, R20 ;  /* 0x00000039313d7223 */ /* 0x040fe20000000014 */
[----:B------:R-:W-:Y:S01]  /*2a80*/  FFMA R70, R48, R16, R70 ;  /* 0x0000001030467223 */ /* 0x000fe20000000046 */
[----:B------:R-:W2:Y:S01]  /*2a90*/  LDS.128 R20, [R79+0x8f0] ;  /* 0x0008f0004f147984 */ /* 0x000ea20000000c00 */
[C---:B------:R-:W-:Y:S01]  /*2aa0*/  FFMA R37, R49.reuse, R13, R86 ;  /* 0x0000000d31257223 */ /* 0x040fe20000000056 */
[C---:B------:R-:W-:Y:S01]  /*2ab0*/  FFMA R39, R49.reuse, R9, R84 ;  /* 0x0000000931277223 */ /* 0x040fe20000000054 */
[----:B------:R-:W-:Y:S01]  /*2ac0*/  FFMA R49, R49, R17, R70 ;  /* 0x0000001131317223 */ /* 0x000fe20000000046 */
[----:B------:R-:W-:Y:S06]  /*2ad0*/  BAR.SYNC 0x0 ;  /* 0x0000000000007b1d */ /* 0x000fec0000000000 */
[----:B------:R-:W-:Y:S01]  /*2ae0*/  @!PT LDS RZ, [RZ] ;  /* 0x00000000fffff984 */ /* 0x000fe20000000800 */
[----:B------:R-:W-:Y:S01]  /*2af0*/  @!PT LDS RZ, [RZ] ;  /* 0x00000000fffff984 */ /* 0x000fe20000000800 */
[----:B------:R-:W-:Y:S01]  /*2b00*/  @!PT LDS RZ, [RZ] ;  /* 0x00000000fffff984 */ /* 0x000fe20000000800 */
[----:B------:R3:W-:Y:S01]  /*2b10*/  LDGSTS.E.BYPASS.128 [R81], [R74.64], !P0 ;  /* 0x000000004a517fae */ /* 0x0007e2000c101c44 */
[C---:B------:R-:W-:Y:S01]  /*2b20*/  FFMA R36, R50.reuse, R58, R61 ;  /* 0x0000003a32247223 */ /* 0x040fe2000000003d */
[C---:B------:R-:W-:Y:S01]  /*2b30*/  FFMA R38, R50.reuse, R14, R37 ;  /* 0x0000000e32267223 */ /* 0x040fe20000000025 */
[C---:B------:R-:W-:Y:S01]  /*2b40*/  FFMA R48, R50.reuse, R10, R39 ;  /* 0x0000000a32307223 */ /* 0x040fe20000000027 */
[----:B------:R4:W-:Y:S01]  /*2b50*/  LDGSTS.E.BYPASS.128 [R80], [R72.64], !P0 ;  /* 0x0000000048507fae */ /* 0x0009e2000c101c44 */
[----:B------:R-:W-:Y:S01]  /*2b60*/  FFMA R50, R50, R18, R49 ;  /* 0x0000001232327223 */ /* 0x000fe20000000031 */
[C---:B------:R-:W-:Y:S01]  /*2b70*/  FFMA R49, R51.reuse, R15, R38 ;  /* 0x0000000f33317223 */ /* 0x040fe20000000026 */
[C---:B------:R-:W-:Y:S01]  /*2b80*/  FFMA R48, R51.reuse, R11, R48 ;  /* 0x0000000b33307223 */ /* 0x040fe20000000030 */
[----:B------:R-:W0:Y:S01]  /*2b90*/  LDGDEPBAR ;  /* 0x00000000000079af */ /* 0x000e220000000000 */
[C---:B------:R-:W-:Y:S01]  /*2ba0*/  FFMA R50, R51.reuse, R19, R50 ;  /* 0x0000001333327223 */ /* 0x040fe20000000032 */
[----:B------:R-:W-:-:S02]  /*2bb0*/  FFMA R51, R51, R59, R36 ;  /* 0x0000003b33337223 */ /* 0x000fc40000000024 */
[----:B------:R1:W-:Y:S01]  /*2bc0*/  LDGSTS.E.BYPASS.128 [R81+0x1000], [R6.64], !P0 ;  /* 0x0100000006517fae */ /* 0x0003e2000c101c44 */
[----:B---3--:R-:W-:-:S03]  /*2bd0*/  IADD3 R74, P4, R74, 0x40, RZ ;  /* 0x000000404a4a7810 */ /* 0x008fc60007f9e0ff */
[----:B------:R3:W-:Y:S01]  /*2be0*/  LDGSTS.E.BYPASS.128 [R80+0x1000], [R4.64], !P0 ;  /* 0x0100000004507fae */ /* 0x0007e2000c101c44 */
[----:B----4-:R-:W-:Y:S02]  /*2bf0*/  IADD3 R72, P3, R72, 0x40, RZ ;  /* 0x0000004048487810 */ /* 0x010fe40007f7e0ff */
[----:B------:R-:W-:Y:S01]  /*2c00*/  IADD3.X R75, RZ, R75, RZ, P4, !PT ;  /* 0x0000004bff4b7210 */ /* 0x000fe200027fe4ff */
[----:B------:R-:W0:Y:S01]  /*2c10*/  LDGDEPBAR ;  /* 0x00000000000079af */ /* 0x000e220000000000 */
[----:B------:R-:W-:Y:S02]  /*2c20*/  IADD3.X R73, RZ, R73, RZ, P3, !PT ;  /* 0x00000049ff497210 */ /* 0x000fe40001ffe4ff */
[----:B-1----:R-:W-:Y:S01]  /*2c30*/  IADD3 R6, P2, R6, 0x40, RZ ;  /* 0x0000004006067810 */ /* 0x002fe20007f5e0ff */
[C---:B------:R-:W-:Y:S01]  /*2c40*/  FFMA R36, R52.reuse, R56, R93 ;  /* 0x0000003834247223 */ /* 0x040fe2000000005d */
[C---:B------:R-:W-:Y:S01]  /*2c50*/  FFMA R38, R52.reuse, R16, R87 ;  /* 0x0000001034267223 */ /* 0x040fe20000000057 */
[C---:B------:R-:W-:Y:S01]  /*2c60*/  FFMA R60, R52.reuse, R8, R89 ;  /* 0x00000008343c7223 */ /* 0x040fe20000000059 */
[-C--:B------:R-:W-:Y:S01]  /*2c70*/  FFMA R52, R52, R12.reuse, R91 ;  /* 0x0000000c34347223 */ /* 0x080fe2000000005b */
[----:B---3--:R-:W-:Y:S01]  /*2c80*/  IADD3 R4, P1, R4, 0x40, RZ ;  /* 0x0000004004047810 */ /* 0x008fe20007f3e0ff */
        /* <DEDUP_REMOVED lines=19> */
[----:B------:R-:W-:-:S04]  /*2dc0*/  DEPBAR.LE SB0, 0x0 ;  /* 0x000080000000791a */ /* 0x000fc80000000000 */
        /* <DEDUP_REMOVED lines=9> */
[----:B------:R-:W-:Y:S02]  /*2e60*/  IADD3.X R7, RZ, R7, RZ, P2, !PT ;  /* 0x00000007ff077210 */ /* 0x000fe400017fe4ff */
[----:B------:R-:W-:Y:S01]  /*2e70*/  IADD3.X R5, RZ, R5, RZ, P1, !PT ;  /* 0x00000005ff057210 */ /* 0x000fe20000ffe4ff */
[----:B------:R-:W-:Y:S06]  /*2e80*/  BAR.SYNC 0x0 ;  /* 0x0000000000007b1d */ /* 0x000fec0000000000 */
[----:B------:R-:W-:Y:S01]  /*2e90*/  @P0 CALL.REL.NOINC `(.L_x_0) ;  /* 0x0000001000000944 */ /* 0x000fe20003c00000 */
[----:B------:R-:W-:Y:S05]  /*2ea0*/  BRA `(.L_x_1) ;  /* 0xffffdb8000007947 */ /* 0x000fea000383ffff */
.L_x_0:
[----:B------:R-:W-:Y:S01]  /*2eb0*/  IMAD R78, R85, 0x110, R78 ;  /* 0x00000110554e7824 */ /* 0x000fe200078e024e */
[----:B------:R-:W-:-:S04]  /*2ec0*/  DEPBAR.LE SB0, 0x0 ;  /* 0x000080000000791a */ /* 0x000fc80000000000 */
[----:B------:R-:W-:Y:S01]  /*2ed0*/  SHF.L.U32 R4, R78, 0x2, RZ ;  /* 0x000000024e047819 */ /* 0x000fe200000006ff */
[----:B------:R-:W-:Y:S06]  /*2ee0*/  BAR.SYNC 0x0 ;  /* 0x0000000000007b1d */ /* 0x000fec0000000000 */
[----:B------:R-:W-:Y:S01]  /*2ef0*/  IMAD R85, R85, -0x330, R4 ;  /* 0xfffffcd055557824 */ /* 0x000fe200078e0204 */
[----:B------:R-:W-:Y:S01]  /*2f00*/  STS.128 [R78.X4], R24 ;  /* 0x000000184e007388 */ /* 0x000fe20000004c00 */
[----:B------:R-:W-:-:S03]  /*2f10*/  LOP3.LUT R0, R0, 0x3c, R83, 0xf8, !PT ;  /* 0x0000003c00007812 */ /* 0x000fc600078ef853 */
[----:B------:R-:W-:Y:S01]  /*2f20*/  STS.128 [R78.X4+0x110], R28 ;  /* 0x0001101c4e007388 */ /* 0x000fe20000004c00 */
[----:B------:R-:W-:-:S03]  /*2f30*/  ISETP.GE.AND P0, PT, R0, 0x80, PT ;  /* 0x000000800000780c */ /* 0x000fc60003f06270 */
[----:B------:R-:W-:Y:S01]  /*2f40*/  STS.128 [R78.X4+0x220], R32 ;  /* 0x000220204e007388 */ /* 0x000fe20000004c00 */
[----:B------:R-:W-:-:S03]  /*2f50*/  ISETP.LT.AND P1, PT, R3, R82, !P0 ;  /* 0x000000520300720c */ /* 0x000fc60004721270 */
[----:B------:R-:W-:Y:S04]  /*2f60*/  STS.128 [R78.X4+0x330], R40 ;  /* 0x000330284e007388 */ /* 0x000fe80000004c00 */
[----:B------:R-:W-:Y:S06]  /*2f70*/  BAR.SYNC 0x0 ;  /* 0x0000000000007b1d */ /* 0x000fec0000000000 */
[----:B------:R-:W1:Y:S01]  /*2f80*/  LDS.128 R60, [R85] ;  /* 0x00000000553c7984 */ /* 0x000e620000000c00 */
[----:B------:R-:W-:-:S02]  /*2f90*/  LEA R25, R3, R0, 0x7 ;  /* 0x0000000003197211 */ /* 0x000fc400078e38ff */
[C---:B------:R-:W-:Y:S01]  /*2fa0*/  LOP3.LUT R27, R3.reuse, 0x8, RZ, 0xfc, !PT ;  /* 0x00000008031b7812 */ /* 0x040fe200078efcff */
[----:B------:R-:W2:Y:S01]  /*2fb0*/  LDS.128 R36, [R85+0x880] ;  /* 0x0008800055247984 */ /* 0x000ea20000000c00 */
[----:B------:R-:W-:Y:S01]  /*2fc0*/  LOP3.LUT R29, R3, 0x10, RZ, 0xfc, !PT ;  /* 0x00000010031d7812 */ /* 0x000fe200078efcff */
[----:B------:R-:W-:Y:S01]  /*2fd0*/  IMAD.WIDE R24, R25, R2, c[0x0][0x170] ;  /* 0x00005c0019187625 */ /* 0x000fe200078e0202 */
[C---:B------:R-:W-:Y:S01]  /*2fe0*/  LOP3.LUT R31, R3.reuse, 0x18, RZ, 0xfc, !PT ;  /* 0x00000018031f7812 */ /* 0x040fe200078efcff */
[----:B------:R-:W3:Y:S01]  /*2ff0*/  LDS.128 R8, [R85+0x1100] ;  /* 0x0011000055087984 */ /* 0x000ee20000000c00 */
[----:B------:R-:W-:Y:S02]  /*3000*/  LOP3.LUT R33, R3, 0x20, RZ, 0xfc, !PT ;  /* 0x0000002003217812 */ /* 0x000fe400078efcff */
[----:B------:R-:W-:Y:S01]  /*3010*/  ISETP.LT.AND P6, PT, R27, R82, !P0 ;  /* 0x000000521b00720c */ /* 0x000fe200047c1270 */
[----:B------:R-:W4:Y:S01]  /*3020*/  LDS.128 R4, [R85+0x1980] ;  /* 0x0019800055047984 */ /* 0x000f220000000c00 */
[----:B------:R-:W-:-:S02]  /*3030*/  LOP3.LUT R35, R3, 0x28, RZ, 0xfc, !PT ;  /* 0x0000002803237812 */ /* 0x000fc400078efcff */
[----:B------:R-:W-:Y:S01]  /*3040*/  LEA R41, R27, R0, 0x7 ;  /* 0x000000001b297211 */ /* 0x000fe200078e38ff */
[----:B------:R-:W-:Y:S06]  /*3050*/  BAR.SYNC 0x0 ;  /* 0x0000000000007b1d */ /* 0x000fec0000000000 */
[----:B------:R-:W-:Y:S01]  /*3060*/  STS.128 [R78.X4], R44 ;  /* 0x0000002c4e007388 */ /* 0x000fe20000004c00 */
[----:B------:R-:W-:Y:S02]  /*3070*/  LOP3.LUT R27, R3, 0x30, RZ, 0xfc, !PT ;  /* 0x00000030031b7812 */ /* 0x000fe400078efcff */
[----:B------:R-:W-:Y:S01]  /*3080*/  ISETP.LT.AND P5, PT, R29, R82, !P0 ;  /* 0x000000521d00720c */ /* 0x000fe200047a1270 */
[----:B------:R-:W-:Y:S01]  /*3090*/  STS.128 [R78.X4+0x110], R48 ;  /* 0x000110304e007388 */ /* 0x000fe20000004c00 */
[----:B------:R-:W-:-:S02]  /*30a0*/  LOP3.LUT R3, R3, 0x38, RZ, 0xfc, !PT ;  /* 0x0000003803037812 */ /* 0x000fc400078efcff */
[-C--:B------:R-:W-:Y:S01]  /*30b0*/  ISETP.LT.AND P4, PT, R31, R82.reuse, !P0 ;  /* 0x000000521f00720c */ /* 0x080fe20004781270 */
[----:B------:R-:W-:Y:S01]  /*30c0*/  STS.128 [R78.X4+0x220], R52 ;  /* 0x000220344e007388 */ /* 0x000fe20000004c00 */
[-C--:B------:R-:W-:Y:S02]  /*30d0*/  ISETP.LT.AND P3, PT, R33, R82.reuse, !P0 ;  /* 0x000000522100720c */ /* 0x080fe40004761270 */
[----:B------:R-:W-:Y:S01]  /*30e0*/  ISETP.LT.AND P2, PT, R35, R82, !P0 ;  /* 0x000000522300720c */ /* 0x000fe20004741270 */
[----:B------:R-:W-:Y:S01]  /*30f0*/  STS.128 [R78.X4+0x330], R56 ;  /* 0x000330384e007388 */ /* 0x000fe20000004c00 */
[-C--:B------:R-:W-:Y:S02]  /*3100*/  LEA R29, R29, R0.reuse, 0x7 ;  /* 0x000000001d1d7211 */ /* 0x080fe400078e38ff */
[-C--:B------:R-:W-:Y:S01]  /*3110*/  LEA R31, R31, R0.reuse, 0x7 ;  /* 0x000000001f1f7211 */ /* 0x080fe200078e38ff */
[----:B------:R-:W-:Y:S06]  /*3120*/  BAR.SYNC 0x0 ;  /* 0x0000000000007b1d */ /* 0x000fec0000000000 */
[----:B------:R-:W4:Y:S01]  /*3130*/  LDS.128 R12, [R85] ;  /* 0x00000000550c7984 */ /* 0x000f220000000c00 */
[----:B------:R-:W-:-:S02]  /*3140*/  LEA R33, R33, R0, 0x7 ;  /* 0x0000000021217211 */ /* 0x000fc400078e38ff */
[----:B------:R-:W-:Y:S01]  /*3150*/  LEA R35, R35, R0, 0x7 ;  /* 0x0000000023237211 */ /* 0x000fe200078e38ff */
[----:B------:R-:W4:Y:S04]  /*3160*/  LDS.128 R16, [R85+0x880] ;  /* 0x0008800055107984 */ /* 0x000f280000000c00 */
[----:B------:R-:W4:Y:S04]  /*3170*/  LDS.128 R20, [R85+0x1100] ;  /* 0x0011000055147984 */ /* 0x000f280000000c00 */
[----:B-1----:R1:W-:Y:S01]  /*3180*/  @P1 STG.E.128 [R24.64], R60 ;  /* 0x0000003c18001986 */ /* 0x0023e2000c101d04 */
[----:B------:R-:W-:-:S02]  /*3190*/  ISETP.LT.AND P1, PT, R27, R82, !P0 ;  /* 0x000000521b00720c */ /* 0x000fc40004721270 */
[----:B------:R-:W-:Y:S01]  /*31a0*/  ISETP.LT.AND P0, PT, R3, R82, !P0 ;  /* 0x000000520300720c */ /* 0x000fe20004701270 */
[----:B-1----:R-:W-:Y:S01]  /*31b0*/  IMAD.WIDE R24, R41, R2, c[0x0][0x170] ;  /* 0x00005c0029187625 */ /* 0x002fe200078e0202 */
[----:B------:R-:W-:-:S03]  /*31c0*/  LEA R41, R27, R0, 0x7 ;  /* 0x000000001b297211 */ /* 0x000fc600078e38ff */
[-C--:B------:R-:W-:Y:S01]  /*31d0*/  IMAD.WIDE R26, R29, R2.reuse, c[0x0][0x170] ;  /* 0x00005c001d1a7625 */ /* 0x080fe200078e0202 */
[----:B--2---:R1:W-:Y:S03]  /*31e0*/  @P6 STG.E.128 [R24.64], R36 ;  /* 0x0000002418006986 */ /* 0x0043e6000c101d04 */
[-C--:B------:R-:W-:Y:S01]  /*31f0*/  IMAD.WIDE R28, R31, R2.reuse, c[0x0][0x170] ;  /* 0x00005c001f1c7625 */ /* 0x080fe200078e0202 */
[----:B---3--:R1:W-:Y:S03]  /*3200*/  @P5 STG.E.128 [R26.64], R8 ;  /* 0x000000081a005986 */ /* 0x0083e6000c101d04 */
[-C--:B------:R-:W-:Y:S01]  /*3210*/  IMAD.WIDE R30, R33, R2.reuse, c[0x0][0x170] ;  /* 0x00005c00211e7625 */ /* 0x080fe200078e0202 */
[----:B----4-:R1:W-:Y:S03]  /*3220*/  @P4 STG.E.128 [R28.64], R4 ;  /* 0x000000041c004986 */ /* 0x0103e6000c101d04 */
[-C--:B------:R-:W-:Y:S01]  /*3230*/  IMAD.WIDE R32, R35, R2.reuse, c[0x0][0x170] ;  /* 0x00005c0023207625 */ /* 0x080fe200078e0202 */
[----:B------:R1:W-:Y:S03]  /*3240*/  @P3 STG.E.128 [R30.64], R12 ;  /* 0x0000000c1e003986 */ /* 0x0003e6000c101d04 */
[----:B------:R-:W-:Y:S01]  /*3250*/  IMAD.WIDE R34, R41, R2, c[0x0][0x170] ;  /* 0x00005c0029227625 */ /* 0x000fe200078e0202 */
[----:B------:R1:W-:Y:S04]  /*3260*/  @P2 STG.E.128 [R32.64], R16 ;  /* 0x0000001020002986 */ /* 0x0003e8000c101d04 */
[----:B------:R1:W-:Y:S01]  /*3270*/  @P1 STG.E.128 [R34.64], R20 ;  /* 0x0000001422001986 */ /* 0x0003e2000c101d04 */
[----:B------:R-:W-:Y:S05]  /*3280*/  @!P0 EXIT ;  /* 0x000000000000894d */ /* 0x000fea0003800000 */
[----:B------:R-:W2:Y:S01]  /*3290*/  LDS.128 R84, [R85+0x1980] ;  /* 0x0019800055547984 */ /* 0x000ea20000000c00 */
[----:B------:R-:W-:-:S05]  /*32a0*/  LEA R3, R3, R0, 0x7 ;  /* 0x0000000003037211 */ /* 0x000fca00078e38ff */
[----:B------:R-:W-:-:S05]  /*32b0*/  IMAD.WIDE R2, R3, R2, c[0x0][0x170] ;  /* 0x00005c0003027625 */ /* 0x000fca00078e0202 */
[----:B--2---:R-:W-:Y:S01]  /*32c0*/  STG.E.128 [R2.64], R84 ;  /* 0x0000005402007986 */ /* 0x004fe2000c101d04 */
[----:B------:R-:W-:Y:S05]  /*32d0*/  EXIT ;  /* 0x000000000000794d */ /* 0x000fea0003800000 */
.L_x_2:
[----:B------:R-:W-:-:S00]  /*32e0*/  BRA `(.L_x_2) ;  /* 0xfffffff000007947 */ /* 0x000fc0000383ffff */
[----:B------:R-:W-:-:S00]  /*32f0*/  NOP ;  /* 0x0000000000007918 */ /* 0x000fc00000000000 */
        /* <DEDUP_REMOVED lines=8> */
.L_x_3:


//--------------------- .nv.shared.triton_mm      --------------------------
	.section	.nv.shared.triton_mm,"aw",@nobits
	.align	16
